//
// Generated by NVIDIA NVVM Compiler
//
// Compiler Build ID: CL-36424714
// Cuda compilation tools, release 13.0, V13.0.88
// Based on NVVM 20.0.0
//

.version 9.0
.target sm_100
.address_size 64

	// .globl	_Z70kernel_sgemm_T_NT_m9_n9_k56_lda9_ldb9_ldc56_alpha_1_beta_1_sss_0b51dc0PKfiS0_iPfijPj
// _ZZ70kernel_sgemm_T_NT_m9_n9_k56_lda9_ldb9_ldc56_alpha_1_beta_1_sss_0b51dc0PKfiS0_iPfijPjE11totalShrMem has been demoted
// _ZZ70kernel_sgemm_T_NT_m9_n9_k56_lda9_ldb9_ldc56_alpha_1_beta_1_sss_b15c35bPKfiS0_iPfijPjE11totalShrMem has been demoted

.visible .entry _Z70kernel_sgemm_T_NT_m9_n9_k56_lda9_ldb9_ldc56_alpha_1_beta_1_sss_0b51dc0PKfiS0_iPfijPj(
	.param .u64 .ptr .align 1 _Z70kernel_sgemm_T_NT_m9_n9_k56_lda9_ldb9_ldc56_alpha_1_beta_1_sss_0b51dc0PKfiS0_iPfijPj_param_0,
	.param .u32 _Z70kernel_sgemm_T_NT_m9_n9_k56_lda9_ldb9_ldc56_alpha_1_beta_1_sss_0b51dc0PKfiS0_iPfijPj_param_1,
	.param .u64 .ptr .align 1 _Z70kernel_sgemm_T_NT_m9_n9_k56_lda9_ldb9_ldc56_alpha_1_beta_1_sss_0b51dc0PKfiS0_iPfijPj_param_2,
	.param .u32 _Z70kernel_sgemm_T_NT_m9_n9_k56_lda9_ldb9_ldc56_alpha_1_beta_1_sss_0b51dc0PKfiS0_iPfijPj_param_3,
	.param .u64 .ptr .align 1 _Z70kernel_sgemm_T_NT_m9_n9_k56_lda9_ldb9_ldc56_alpha_1_beta_1_sss_0b51dc0PKfiS0_iPfijPj_param_4,
	.param .u32 _Z70kernel_sgemm_T_NT_m9_n9_k56_lda9_ldb9_ldc56_alpha_1_beta_1_sss_0b51dc0PKfiS0_iPfijPj_param_5,
	.param .u32 _Z70kernel_sgemm_T_NT_m9_n9_k56_lda9_ldb9_ldc56_alpha_1_beta_1_sss_0b51dc0PKfiS0_iPfijPj_param_6,
	.param .u64 .ptr .align 1 _Z70kernel_sgemm_T_NT_m9_n9_k56_lda9_ldb9_ldc56_alpha_1_beta_1_sss_0b51dc0PKfiS0_iPfijPj_param_7
)
.maxntid 64
{
	.reg .pred 	%p<7>;
	.reg .b16 	%rs<32>;
	.reg .b32 	%r<57>;
	.reg .b32 	%f<201>;
	.reg .b64 	%rd<24>;
	// demoted variable
	.shared .align 8 .b8 _ZZ70kernel_sgemm_T_NT_m9_n9_k56_lda9_ldb9_ldc56_alpha_1_beta_1_sss_0b51dc0PKfiS0_iPfijPjE11totalShrMem[2448];
	ld.param.u64 	%rd5, [_Z70kernel_sgemm_T_NT_m9_n9_k56_lda9_ldb9_ldc56_alpha_1_beta_1_sss_0b51dc0PKfiS0_iPfijPj_param_0];
	ld.param.u32 	%r7, [_Z70kernel_sgemm_T_NT_m9_n9_k56_lda9_ldb9_ldc56_alpha_1_beta_1_sss_0b51dc0PKfiS0_iPfijPj_param_1];
	ld.param.u64 	%rd6, [_Z70kernel_sgemm_T_NT_m9_n9_k56_lda9_ldb9_ldc56_alpha_1_beta_1_sss_0b51dc0PKfiS0_iPfijPj_param_2];
	ld.param.u32 	%r8, [_Z70kernel_sgemm_T_NT_m9_n9_k56_lda9_ldb9_ldc56_alpha_1_beta_1_sss_0b51dc0PKfiS0_iPfijPj_param_3];
	ld.param.u64 	%rd7, [_Z70kernel_sgemm_T_NT_m9_n9_k56_lda9_ldb9_ldc56_alpha_1_beta_1_sss_0b51dc0PKfiS0_iPfijPj_param_4];
	ld.param.u32 	%r9, [_Z70kernel_sgemm_T_NT_m9_n9_k56_lda9_ldb9_ldc56_alpha_1_beta_1_sss_0b51dc0PKfiS0_iPfijPj_param_5];
	ld.param.u32 	%r10, [_Z70kernel_sgemm_T_NT_m9_n9_k56_lda9_ldb9_ldc56_alpha_1_beta_1_sss_0b51dc0PKfiS0_iPfijPj_param_6];
	ld.param.u64 	%rd8, [_Z70kernel_sgemm_T_NT_m9_n9_k56_lda9_ldb9_ldc56_alpha_1_beta_1_sss_0b51dc0PKfiS0_iPfijPj_param_7];
	mov.u32 	%r1, %tid.y;
	mov.u32 	%r11, %ntid.y;
	mov.u32 	%r12, %ctaid.x;
	mad.lo.s32 	%r2, %r11, %r12, %r1;
	setp.ge.u32 	%p1, %r2, %r10;
	@%p1 bra 	$L__BB0_9;
	setp.eq.s64 	%p2, %rd8, 0;
	@%p2 bra 	$L__BB0_3;
	cvta.to.global.u64 	%rd9, %rd8;
	mul.wide.u32 	%rd10, %r2, 4;
	add.s64 	%rd11, %rd9, %rd10;
	ld.global.u32 	%r13, [%rd11];
	setp.eq.s32 	%p3, %r13, 0;
	@%p3 bra 	$L__BB0_9;
$L__BB0_3:
	mul.lo.s32 	%r14, %r2, 504;
	add.s32 	%r15, %r14, %r7;
	cvt.u64.u32 	%rd12, %r15;
	mad.lo.s32 	%r16, %r2, 81, %r8;
	cvt.u64.u32 	%rd1, %r16;
	add.s32 	%r3, %r9, %r14;
	mov.u32 	%r17, _ZZ70kernel_sgemm_T_NT_m9_n9_k56_lda9_ldb9_ldc56_alpha_1_beta_1_sss_0b51dc0PKfiS0_iPfijPjE11totalShrMem;
	mad.lo.s32 	%r4, %r1, 2448, %r17;
	mov.u32 	%r18, %tid.x;
	cvt.u64.u32 	%rd2, %r18;
	add.s64 	%rd13, %rd12, %rd2;
	cvta.to.global.u64 	%rd14, %rd5;
	shl.b64 	%rd15, %rd13, 2;
	add.s64 	%rd3, %rd14, %rd15;
	ld.global.f32 	%f1, [%rd3];
	cvt.u16.u32 	%rs1, %r18;
	mul.lo.s16 	%rs2, %rs1, 57;
	shr.u16 	%rs3, %rs2, 9;
	mul.lo.s32 	%r5, %r18, 59;
	mul.wide.u16 	%r19, %rs3, -530;
	add.s32 	%r20, %r19, %r5;
	shl.b32 	%r21, %r20, 2;
	and.b32  	%r22, %r21, 262140;
	add.s32 	%r23, %r4, %r22;
	st.shared.f32 	[%r23], %f1;
	ld.global.f32 	%f2, [%rd3+256];
	or.b16  	%rs4, %rs1, 64;
	mul.lo.s16 	%rs5, %rs4, 57;
	shr.u16 	%rs6, %rs5, 9;
	mul.wide.u16 	%r24, %rs6, -530;
	add.s32 	%r25, %r5, %r24;
	shl.b32 	%r26, %r25, 2;
	add.s32 	%r27, %r26, 15104;
	and.b32  	%r28, %r27, 262140;
	add.s32 	%r29, %r4, %r28;
	st.shared.f32 	[%r29], %f2;
	ld.global.f32 	%f3, [%rd3+512];
	or.b16  	%rs7, %rs1, 128;
	mul.lo.s16 	%rs8, %rs7, 57;
	shr.u16 	%rs9, %rs8, 9;
	mul.wide.u16 	%r30, %rs9, -530;
	add.s32 	%r31, %r5, %r30;
	shl.b32 	%r32, %r31, 2;
	add.s32 	%r33, %r32, 30208;
	and.b32  	%r34, %r33, 262140;
	add.s32 	%r35, %r4, %r34;
	st.shared.f32 	[%r35], %f3;
	ld.global.f32 	%f4, [%rd3+768];
	or.b16  	%rs10, %rs1, 192;
	mul.lo.s16 	%rs11, %rs10, 57;
	shr.u16 	%rs12, %rs11, 9;
	mul.wide.u16 	%r36, %rs12, -530;
	add.s32 	%r37, %r5, %r36;
	shl.b32 	%r38, %r37, 2;
	add.s32 	%r39, %r38, 45312;
	and.b32  	%r40, %r39, 262140;
	add.s32 	%r41, %r4, %r40;
	st.shared.f32 	[%r41], %f4;
	ld.global.f32 	%f5, [%rd3+1024];
	or.b16  	%rs13, %rs1, 256;
	mul.hi.u16 	%rs14, %rs13, 7282;
	mul.lo.s16 	%rs15, %rs1, 59;
	mad.lo.s16 	%rs16, %rs14, -530, %rs15;
	add.s16 	%rs17, %rs16, 15104;
	mul.wide.u16 	%r42, %rs17, 4;
	add.s32 	%r43, %r4, %r42;
	st.shared.f32 	[%r43], %f5;
	ld.global.f32 	%f6, [%rd3+1280];
	or.b16  	%rs18, %rs1, 320;
	mul.hi.u16 	%rs19, %rs18, 7282;
	mad.lo.s16 	%rs20, %rs19, -530, %rs15;
	add.s16 	%rs21, %rs20, 18880;
	mul.wide.u16 	%r44, %rs21, 4;
	add.s32 	%r45, %r4, %r44;
	st.shared.f32 	[%r45], %f6;
	ld.global.f32 	%f7, [%rd3+1536];
	or.b16  	%rs22, %rs1, 384;
	mul.hi.u16 	%rs23, %rs22, 7282;
	mad.lo.s16 	%rs24, %rs23, -530, %rs15;
	add.s16 	%rs25, %rs24, 22656;
	mul.wide.u16 	%r46, %rs25, 4;
	add.s32 	%r47, %r4, %r46;
	st.shared.f32 	[%r47], %f7;
	ld.global.f32 	%f8, [%rd3+1792];
	or.b16  	%rs26, %rs1, 448;
	mul.hi.u16 	%rs27, %rs26, 7282;
	mad.lo.s16 	%rs28, %rs27, -530, %rs15;
	add.s16 	%rs29, %rs28, 26432;
	mul.wide.u16 	%r48, %rs29, 4;
	add.s32 	%r49, %r4, %r48;
	st.shared.f32 	[%r49], %f8;
	setp.gt.u32 	%p4, %r18, 18;
	@%p4 bra 	$L__BB0_5;
	ld.global.f32 	%f9, [%rd3+2048];
	or.b16  	%rs30, %rs1, 512;
	mul.hi.u16 	%rs31, %rs30, 7282;
	cvt.u32.u16 	%r50, %rs31;
	mad.lo.s32 	%r51, %r50, -530, %r5;
	shl.b32 	%r52, %r51, 2;
	add.s32 	%r53, %r52, %r4;
	st.shared.f32 	[%r53+120832], %f9;
$L__BB0_5:
	cvt.u32.u64 	%r54, %rd2;
	add.s64 	%rd16, %rd1, %rd2;
	cvta.to.global.u64 	%rd17, %rd6;
	shl.b64 	%rd18, %rd16, 2;
	add.s64 	%rd4, %rd17, %rd18;
	ld.global.f32 	%f10, [%rd4];
	shl.b32 	%r55, %r54, 2;
	add.s32 	%r6, %r4, %r55;
	st.shared.f32 	[%r6+2124], %f10;
	setp.gt.u32 	%p5, %r54, 16;
	@%p5 bra 	$L__BB0_7;
	ld.global.f32 	%f11, [%rd4+256];
	st.shared.f32 	[%r6+2380], %f11;
$L__BB0_7:
	bar.sync 	0;
	setp.gt.u32 	%p6, %r54, 55;
	@%p6 bra 	$L__BB0_9;
	ld.shared.f32 	%f12, [%r6];
	ld.shared.f32 	%f13, [%r4+2124];
	fma.rn.f32 	%f14, %f12, %f13, 0f00000000;
	ld.shared.v2.f32 	{%f15, %f16}, [%r4+2160];
	fma.rn.f32 	%f17, %f12, %f15, 0f00000000;
	ld.shared.v2.f32 	{%f18, %f19}, [%r4+2192];
	fma.rn.f32 	%f20, %f12, %f19, 0f00000000;
	ld.shared.v2.f32 	{%f21, %f22}, [%r4+2232];
	fma.rn.f32 	%f23, %f12, %f21, 0f00000000;
	ld.shared.v2.f32 	{%f24, %f25}, [%r4+2264];
	fma.rn.f32 	%f26, %f12, %f25, 0f00000000;
	ld.shared.v2.f32 	{%f27, %f28}, [%r4+2304];
	fma.rn.f32 	%f29, %f12, %f27, 0f00000000;
	ld.shared.v2.f32 	{%f30, %f31}, [%r4+2336];
	fma.rn.f32 	%f32, %f12, %f31, 0f00000000;
	ld.shared.v2.f32 	{%f33, %f34}, [%r4+2376];
	fma.rn.f32 	%f35, %f12, %f33, 0f00000000;
	ld.shared.v2.f32 	{%f36, %f37}, [%r4+2408];
	fma.rn.f32 	%f38, %f12, %f37, 0f00000000;
	ld.shared.f32 	%f39, [%r6+236];
	ld.shared.v2.f32 	{%f40, %f41}, [%r4+2128];
	fma.rn.f32 	%f42, %f39, %f40, %f14;
	fma.rn.f32 	%f43, %f39, %f16, %f17;
	ld.shared.v2.f32 	{%f44, %f45}, [%r4+2200];
	fma.rn.f32 	%f46, %f39, %f44, %f20;
	fma.rn.f32 	%f47, %f39, %f22, %f23;
	ld.shared.v2.f32 	{%f48, %f49}, [%r4+2272];
	fma.rn.f32 	%f50, %f39, %f48, %f26;
	fma.rn.f32 	%f51, %f39, %f28, %f29;
	ld.shared.v2.f32 	{%f52, %f53}, [%r4+2344];
	fma.rn.f32 	%f54, %f39, %f52, %f32;
	fma.rn.f32 	%f55, %f39, %f34, %f35;
	ld.shared.v2.f32 	{%f56, %f57}, [%r4+2416];
	fma.rn.f32 	%f58, %f39, %f56, %f38;
	ld.shared.f32 	%f59, [%r6+472];
	fma.rn.f32 	%f60, %f59, %f41, %f42;
	ld.shared.v2.f32 	{%f61, %f62}, [%r4+2168];
	fma.rn.f32 	%f63, %f59, %f61, %f43;
	fma.rn.f32 	%f64, %f59, %f45, %f46;
	ld.shared.v2.f32 	{%f65, %f66}, [%r4+2240];
	fma.rn.f32 	%f67, %f59, %f65, %f47;
	fma.rn.f32 	%f68, %f59, %f49, %f50;
	ld.shared.v2.f32 	{%f69, %f70}, [%r4+2312];
	fma.rn.f32 	%f71, %f59, %f69, %f51;
	fma.rn.f32 	%f72, %f59, %f53, %f54;
	ld.shared.v2.f32 	{%f73, %f74}, [%r4+2384];
	fma.rn.f32 	%f75, %f59, %f73, %f55;
	fma.rn.f32 	%f76, %f59, %f57, %f58;
	ld.shared.f32 	%f77, [%r6+708];
	ld.shared.v2.f32 	{%f78, %f79}, [%r4+2136];
	fma.rn.f32 	%f80, %f77, %f78, %f60;
	fma.rn.f32 	%f81, %f77, %f62, %f63;
	ld.shared.v2.f32 	{%f82, %f83}, [%r4+2208];
	fma.rn.f32 	%f84, %f77, %f82, %f64;
	fma.rn.f32 	%f85, %f77, %f66, %f67;
	ld.shared.v2.f32 	{%f86, %f87}, [%r4+2280];
	fma.rn.f32 	%f88, %f77, %f86, %f68;
	fma.rn.f32 	%f89, %f77, %f70, %f71;
	ld.shared.v2.f32 	{%f90, %f91}, [%r4+2352];
	fma.rn.f32 	%f92, %f77, %f90, %f72;
	fma.rn.f32 	%f93, %f77, %f74, %f75;
	ld.shared.v2.f32 	{%f94, %f95}, [%r4+2424];
	fma.rn.f32 	%f96, %f77, %f94, %f76;
	ld.shared.f32 	%f97, [%r6+944];
	fma.rn.f32 	%f98, %f97, %f79, %f80;
	ld.shared.v2.f32 	{%f99, %f100}, [%r4+2176];
	fma.rn.f32 	%f101, %f97, %f99, %f81;
	fma.rn.f32 	%f102, %f97, %f83, %f84;
	ld.shared.v2.f32 	{%f103, %f104}, [%r4+2248];
	fma.rn.f32 	%f105, %f97, %f103, %f85;
	fma.rn.f32 	%f106, %f97, %f87, %f88;
	ld.shared.v2.f32 	{%f107, %f108}, [%r4+2320];
	fma.rn.f32 	%f109, %f97, %f107, %f89;
	fma.rn.f32 	%f110, %f97, %f91, %f92;
	ld.shared.v2.f32 	{%f111, %f112}, [%r4+2392];
	fma.rn.f32 	%f113, %f97, %f111, %f93;
	fma.rn.f32 	%f114, %f97, %f95, %f96;
	ld.shared.f32 	%f115, [%r6+1180];
	ld.shared.v2.f32 	{%f116, %f117}, [%r4+2144];
	fma.rn.f32 	%f118, %f115, %f116, %f98;
	fma.rn.f32 	%f119, %f115, %f100, %f101;
	ld.shared.v2.f32 	{%f120, %f121}, [%r4+2216];
	fma.rn.f32 	%f122, %f115, %f120, %f102;
	fma.rn.f32 	%f123, %f115, %f104, %f105;
	ld.shared.v2.f32 	{%f124, %f125}, [%r4+2288];
	fma.rn.f32 	%f126, %f115, %f124, %f106;
	fma.rn.f32 	%f127, %f115, %f108, %f109;
	ld.shared.v2.f32 	{%f128, %f129}, [%r4+2360];
	fma.rn.f32 	%f130, %f115, %f128, %f110;
	fma.rn.f32 	%f131, %f115, %f112, %f113;
	ld.shared.v2.f32 	{%f132, %f133}, [%r4+2432];
	fma.rn.f32 	%f134, %f115, %f132, %f114;
	ld.shared.f32 	%f135, [%r6+1416];
	fma.rn.f32 	%f136, %f135, %f117, %f118;
	ld.shared.v2.f32 	{%f137, %f138}, [%r4+2184];
	fma.rn.f32 	%f139, %f135, %f137, %f119;
	fma.rn.f32 	%f140, %f135, %f121, %f122;
	ld.shared.v2.f32 	{%f141, %f142}, [%r4+2256];
	fma.rn.f32 	%f143, %f135, %f141, %f123;
	fma.rn.f32 	%f144, %f135, %f125, %f126;
	ld.shared.v2.f32 	{%f145, %f146}, [%r4+2328];
	fma.rn.f32 	%f147, %f135, %f145, %f127;
	fma.rn.f32 	%f148, %f135, %f129, %f130;
	ld.shared.v2.f32 	{%f149, %f150}, [%r4+2400];
	fma.rn.f32 	%f151, %f135, %f149, %f131;
	fma.rn.f32 	%f152, %f135, %f133, %f134;
	ld.shared.f32 	%f153, [%r6+1652];
	ld.shared.v2.f32 	{%f154, %f155}, [%r4+2152];
	fma.rn.f32 	%f156, %f153, %f154, %f136;
	fma.rn.f32 	%f157, %f153, %f138, %f139;
	ld.shared.v2.f32 	{%f158, %f159}, [%r4+2224];
	fma.rn.f32 	%f160, %f153, %f158, %f140;
	fma.rn.f32 	%f161, %f153, %f142, %f143;
	ld.shared.v2.f32 	{%f162, %f163}, [%r4+2296];
	fma.rn.f32 	%f164, %f153, %f162, %f144;
	fma.rn.f32 	%f165, %f153, %f146, %f147;
	ld.shared.v2.f32 	{%f166, %f167}, [%r4+2368];
	fma.rn.f32 	%f168, %f153, %f166, %f148;
	fma.rn.f32 	%f169, %f153, %f150, %f151;
	ld.shared.v2.f32 	{%f170, %f171}, [%r4+2440];
	fma.rn.f32 	%f172, %f153, %f170, %f152;
	ld.shared.f32 	%f173, [%r6+1888];
	fma.rn.f32 	%f174, %f173, %f155, %f156;
	fma.rn.f32 	%f175, %f173, %f18, %f157;
	fma.rn.f32 	%f176, %f173, %f159, %f160;
	fma.rn.f32 	%f177, %f173, %f24, %f161;
	fma.rn.f32 	%f178, %f173, %f163, %f164;
	fma.rn.f32 	%f179, %f173, %f30, %f165;
	fma.rn.f32 	%f180, %f173, %f167, %f168;
	fma.rn.f32 	%f181, %f173, %f36, %f169;
	fma.rn.f32 	%f182, %f173, %f171, %f172;
	cvt.u64.u32 	%rd19, %r3;
	add.s64 	%rd20, %rd2, %rd19;
	cvta.to.global.u64 	%rd21, %rd7;
	shl.b64 	%rd22, %rd20, 2;
	add.s64 	%rd23, %rd21, %rd22;
	ld.global.f32 	%f183, [%rd23];
	add.f32 	%f184, %f174, %f183;
	st.global.f32 	[%rd23], %f184;
	ld.global.f32 	%f185, [%rd23+224];
	add.f32 	%f186, %f175, %f185;
	st.global.f32 	[%rd23+224], %f186;
	ld.global.f32 	%f187, [%rd23+448];
	add.f32 	%f188, %f176, %f187;
	st.global.f32 	[%rd23+448], %f188;
	ld.global.f32 	%f189, [%rd23+672];
	add.f32 	%f190, %f177, %f189;
	st.global.f32 	[%rd23+672], %f190;
	ld.global.f32 	%f191, [%rd23+896];
	add.f32 	%f192, %f178, %f191;
	st.global.f32 	[%rd23+896], %f192;
	ld.global.f32 	%f193, [%rd23+1120];
	add.f32 	%f194, %f179, %f193;
	st.global.f32 	[%rd23+1120], %f194;
	ld.global.f32 	%f195, [%rd23+1344];
	add.f32 	%f196, %f180, %f195;
	st.global.f32 	[%rd23+1344], %f196;
	ld.global.f32 	%f197, [%rd23+1568];
	add.f32 	%f198, %f181, %f197;
	st.global.f32 	[%rd23+1568], %f198;
	ld.global.f32 	%f199, [%rd23+1792];
	add.f32 	%f200, %f182, %f199;
	st.global.f32 	[%rd23+1792], %f200;
$L__BB0_9:
	ret;

}
	// .globl	_Z70kernel_sgemm_T_NT_m9_n9_k56_lda9_ldb9_ldc56_alpha_1_beta_1_sss_b15c35bPKfiS0_iPfijPj
.visible .entry _Z70kernel_sgemm_T_NT_m9_n9_k56_lda9_ldb9_ldc56_alpha_1_beta_1_sss_b15c35bPKfiS0_iPfijPj(
	.param .u64 .ptr .align 1 _Z70kernel_sgemm_T_NT_m9_n9_k56_lda9_ldb9_ldc56_alpha_1_beta_1_sss_b15c35bPKfiS0_iPfijPj_param_0,
	.param .u32 _Z70kernel_sgemm_T_NT_m9_n9_k56_lda9_ldb9_ldc56_alpha_1_beta_1_sss_b15c35bPKfiS0_iPfijPj_param_1,
	.param .u64 .ptr .align 1 _Z70kernel_sgemm_T_NT_m9_n9_k56_lda9_ldb9_ldc56_alpha_1_beta_1_sss_b15c35bPKfiS0_iPfijPj_param_2,
	.param .u32 _Z70kernel_sgemm_T_NT_m9_n9_k56_lda9_ldb9_ldc56_alpha_1_beta_1_sss_b15c35bPKfiS0_iPfijPj_param_3,
	.param .u64 .ptr .align 1 _Z70kernel_sgemm_T_NT_m9_n9_k56_lda9_ldb9_ldc56_alpha_1_beta_1_sss_b15c35bPKfiS0_iPfijPj_param_4,
	.param .u32 _Z70kernel_sgemm_T_NT_m9_n9_k56_lda9_ldb9_ldc56_alpha_1_beta_1_sss_b15c35bPKfiS0_iPfijPj_param_5,
	.param .u32 _Z70kernel_sgemm_T_NT_m9_n9_k56_lda9_ldb9_ldc56_alpha_1_beta_1_sss_b15c35bPKfiS0_iPfijPj_param_6,
	.param .u64 .ptr .align 1 _Z70kernel_sgemm_T_NT_m9_n9_k56_lda9_ldb9_ldc56_alpha_1_beta_1_sss_b15c35bPKfiS0_iPfijPj_param_7
)
.maxntid 64
{
	.reg .pred 	%p<7>;
	.reg .b16 	%rs<32>;
	.reg .b32 	%r<57>;
	.reg .b32 	%f<56>;
	.reg .b64 	%rd<24>;
	// demoted variable
	.shared .align 8 .b8 _ZZ70kernel_sgemm_T_NT_m9_n9_k56_lda9_ldb9_ldc56_alpha_1_beta_1_sss_b15c35bPKfiS0_iPfijPjE11totalShrMem[2160];
	ld.param.u64 	%rd4, [_Z70kernel_sgemm_T_NT_m9_n9_k56_lda9_ldb9_ldc56_alpha_1_beta_1_sss_b15c35bPKfiS0_iPfijPj_param_0];
	ld.param.u32 	%r7, [_Z70kernel_sgemm_T_NT_m9_n9_k56_lda9_ldb9_ldc56_alpha_1_beta_1_sss_b15c35bPKfiS0_iPfijPj_param_1];
	ld.param.u64 	%rd5, [_Z70kernel_sgemm_T_NT_m9_n9_k56_lda9_ldb9_ldc56_alpha_1_beta_1_sss_b15c35bPKfiS0_iPfijPj_param_2];
	ld.param.u32 	%r8, [_Z70kernel_sgemm_T_NT_m9_n9_k56_lda9_ldb9_ldc56_alpha_1_beta_1_sss_b15c35bPKfiS0_iPfijPj_param_3];
	ld.param.u64 	%rd6, [_Z70kernel_sgemm_T_NT_m9_n9_k56_lda9_ldb9_ldc56_alpha_1_beta_1_sss_b15c35bPKfiS0_iPfijPj_param_4];
	ld.param.u32 	%r9, [_Z70kernel_sgemm_T_NT_m9_n9_k56_lda9_ldb9_ldc56_alpha_1_beta_1_sss_b15c35bPKfiS0_iPfijPj_param_5];
	ld.param.u32 	%r10, [_Z70kernel_sgemm_T_NT_m9_n9_k56_lda9_ldb9_ldc56_alpha_1_beta_1_sss_b15c35bPKfiS0_iPfijPj_param_6];
	ld.param.u64 	%rd7, [_Z70kernel_sgemm_T_NT_m9_n9_k56_lda9_ldb9_ldc56_alpha_1_beta_1_sss_b15c35bPKfiS0_iPfijPj_param_7];
	mov.u32 	%r1, %tid.y;
	mov.u32 	%r11, %ntid.y;
	mov.u32 	%r12, %ctaid.x;
	mad.lo.s32 	%r2, %r11, %r12, %r1;
	setp.ge.u32 	%p1, %r2, %r10;
	@%p1 bra 	$L__BB1_8;
	setp.eq.s64 	%p2, %rd7, 0;
	@%p2 bra 	$L__BB1_3;
	cvta.to.global.u64 	%rd8, %rd7;
	mul.wide.u32 	%rd9, %r2, 4;
	add.s64 	%rd10, %rd8, %rd9;
	ld.global.u32 	%r13, [%rd10];
	setp.eq.s32 	%p3, %r13, 0;
	@%p3 bra 	$L__BB1_8;
$L__BB1_3:
	mul.lo.s32 	%r14, %r2, 504;
	add.s32 	%r15, %r14, %r7;
	cvt.u64.u32 	%rd11, %r15;
	mad.lo.s32 	%r16, %r2, 9, %r8;
	cvt.u64.u32 	%rd1, %r16;
	add.s32 	%r3, %r9, %r14;
	mov.u32 	%r17, _ZZ70kernel_sgemm_T_NT_m9_n9_k56_lda9_ldb9_ldc56_alpha_1_beta_1_sss_b15c35bPKfiS0_iPfijPjE11totalShrMem;
	mad.lo.s32 	%r4, %r1, 2160, %r17;
	mov.u32 	%r18, %tid.x;
	cvt.u64.u32 	%rd2, %r18;
	add.s64 	%rd12, %rd11, %rd2;
	cvta.to.global.u64 	%rd13, %rd4;
	shl.b64 	%rd14, %rd12, 2;
	add.s64 	%rd3, %rd13, %rd14;
	ld.global.f32 	%f1, [%rd3];
	cvt.u16.u32 	%rs1, %r18;
	mul.lo.s16 	%rs2, %rs1, 57;
	shr.u16 	%rs3, %rs2, 9;
	mul.lo.s32 	%r5, %r18, 59;
	mul.wide.u16 	%r19, %rs3, -530;
	add.s32 	%r20, %r19, %r5;
	shl.b32 	%r21, %r20, 2;
	and.b32  	%r22, %r21, 262140;
	add.s32 	%r23, %r4, %r22;
	st.shared.f32 	[%r23], %f1;
	ld.global.f32 	%f2, [%rd3+256];
	or.b16  	%rs4, %rs1, 64;
	mul.lo.s16 	%rs5, %rs4, 57;
	shr.u16 	%rs6, %rs5, 9;
	mul.wide.u16 	%r24, %rs6, -530;
	add.s32 	%r25, %r5, %r24;
	shl.b32 	%r26, %r25, 2;
	add.s32 	%r27, %r26, 15104;
	and.b32  	%r28, %r27, 262140;
	add.s32 	%r29, %r4, %r28;
	st.shared.f32 	[%r29], %f2;
	ld.global.f32 	%f3, [%rd3+512];
	or.b16  	%rs7, %rs1, 128;
	mul.lo.s16 	%rs8, %rs7, 57;
	shr.u16 	%rs9, %rs8, 9;
	mul.wide.u16 	%r30, %rs9, -530;
	add.s32 	%r31, %r5, %r30;
	shl.b32 	%r32, %r31, 2;
	add.s32 	%r33, %r32, 30208;
	and.b32  	%r34, %r33, 262140;
	add.s32 	%r35, %r4, %r34;
	st.shared.f32 	[%r35], %f3;
	ld.global.f32 	%f4, [%rd3+768];
	or.b16  	%rs10, %rs1, 192;
	mul.lo.s16 	%rs11, %rs10, 57;
	shr.u16 	%rs12, %rs11, 9;
	mul.wide.u16 	%r36, %rs12, -530;
	add.s32 	%r37, %r5, %r36;
	shl.b32 	%r38, %r37, 2;
	add.s32 	%r39, %r38, 45312;
	and.b32  	%r40, %r39, 262140;
	add.s32 	%r41, %r4, %r40;
	st.shared.f32 	[%r41], %f4;
	ld.global.f32 	%f5, [%rd3+1024];
	or.b16  	%rs13, %rs1, 256;
	mul.hi.u16 	%rs14, %rs13, 7282;
	mul.lo.s16 	%rs15, %rs1, 59;
	mad.lo.s16 	%rs16, %rs14, -530, %rs15;
	add.s16 	%rs17, %rs16, 15104;
	mul.wide.u16 	%r42, %rs17, 4;
	add.s32 	%r43, %r4, %r42;
	st.shared.f32 	[%r43], %f5;
	ld.global.f32 	%f6, [%rd3+1280];
	or.b16  	%rs18, %rs1, 320;
	mul.hi.u16 	%rs19, %rs18, 7282;
	mad.lo.s16 	%rs20, %rs19, -530, %rs15;
	add.s16 	%rs21, %rs20, 18880;
	mul.wide.u16 	%r44, %rs21, 4;
	add.s32 	%r45, %r4, %r44;
	st.shared.f32 	[%r45], %f6;
	ld.global.f32 	%f7, [%rd3+1536];
	or.b16  	%rs22, %rs1, 384;
	mul.hi.u16 	%rs23, %rs22, 7282;
	mad.lo.s16 	%rs24, %rs23, -530, %rs15;
	add.s16 	%rs25, %rs24, 22656;
	mul.wide.u16 	%r46, %rs25, 4;
	add.s32 	%r47, %r4, %r46;
	st.shared.f32 	[%r47], %f7;
	ld.global.f32 	%f8, [%rd3+1792];
	or.b16  	%rs26, %rs1, 448;
	mul.hi.u16 	%rs27, %rs26, 7282;
	mad.lo.s16 	%rs28, %rs27, -530, %rs15;
	add.s16 	%rs29, %rs28, 26432;
	mul.wide.u16 	%r48, %rs29, 4;
	add.s32 	%r49, %r4, %r48;
	st.shared.f32 	[%r49], %f8;
	setp.gt.u32 	%p4, %r18, 18;
	shl.b32 	%r50, %r18, 2;
	add.s32 	%r6, %r4, %r50;
	@%p4 bra 	$L__BB1_6;
	cvt.u32.u64 	%r51, %rd2;
	ld.global.f32 	%f9, [%rd3+2048];
	or.b16  	%rs30, %rs1, 512;
	mul.hi.u16 	%rs31, %rs30, 7282;
	cvt.u32.u16 	%r52, %rs31;
	mad.lo.s32 	%r53, %r52, -530, %r5;
	shl.b32 	%r54, %r53, 2;
	add.s32 	%r55, %r54, %r4;
	st.shared.f32 	[%r55+120832], %f9;
	setp.gt.u32 	%p5, %r51, 8;
	@%p5 bra 	$L__BB1_6;
	add.s64 	%rd15, %rd1, %rd2;
	cvta.to.global.u64 	%rd16, %rd5;
	shl.b64 	%rd17, %rd15, 2;
	add.s64 	%rd18, %rd16, %rd17;
	ld.global.f32 	%f10, [%rd18];
	st.shared.f32 	[%r6+2124], %f10;
$L__BB1_6:
	cvt.u32.u64 	%r56, %rd2;
	bar.sync 	0;
	setp.gt.u32 	%p6, %r56, 55;
	@%p6 bra 	$L__BB1_8;
	ld.shared.f32 	%f11, [%r6];
	ld.shared.f32 	%f12, [%r4+2124];
	fma.rn.f32 	%f13, %f11, %f12, 0f00000000;
	ld.shared.f32 	%f14, [%r6+236];
	ld.shared.v2.f32 	{%f15, %f16}, [%r4+2128];
	fma.rn.f32 	%f17, %f14, %f15, %f13;
	ld.shared.f32 	%f18, [%r6+472];
	fma.rn.f32 	%f19, %f18, %f16, %f17;
	ld.shared.f32 	%f20, [%r6+708];
	ld.shared.v2.f32 	{%f21, %f22}, [%r4+2136];
	fma.rn.f32 	%f23, %f20, %f21, %f19;
	ld.shared.f32 	%f24, [%r6+944];
	fma.rn.f32 	%f25, %f24, %f22, %f23;
	ld.shared.f32 	%f26, [%r6+1180];
	ld.shared.v2.f32 	{%f27, %f28}, [%r4+2144];
	fma.rn.f32 	%f29, %f26, %f27, %f25;
	ld.shared.f32 	%f30, [%r6+1416];
	fma.rn.f32 	%f31, %f30, %f28, %f29;
	ld.shared.f32 	%f32, [%r6+1652];
	ld.shared.v2.f32 	{%f33, %f34}, [%r4+2152];
	fma.rn.f32 	%f35, %f32, %f33, %f31;
	ld.shared.f32 	%f36, [%r6+1888];
	fma.rn.f32 	%f37, %f36, %f34, %f35;
	cvt.u64.u32 	%rd19, %r3;
	add.s64 	%rd20, %rd2, %rd19;
	cvta.to.global.u64 	%rd21, %rd6;
	shl.b64 	%rd22, %rd20, 2;
	add.s64 	%rd23, %rd21, %rd22;
	ld.global.f32 	%f38, [%rd23];
	add.f32 	%f39, %f38, 0f00000000;
	st.global.f32 	[%rd23], %f39;
	ld.global.f32 	%f40, [%rd23+224];
	add.f32 	%f41, %f37, %f40;
	st.global.f32 	[%rd23+224], %f41;
	ld.global.f32 	%f42, [%rd23+448];
	add.f32 	%f43, %f42, 0f00000000;
	st.global.f32 	[%rd23+448], %f43;
	ld.global.f32 	%f44, [%rd23+672];
	add.f32 	%f45, %f44, 0f00000000;
	st.global.f32 	[%rd23+672], %f45;
	ld.global.f32 	%f46, [%rd23+896];
	add.f32 	%f47, %f46, 0f00000000;
	st.global.f32 	[%rd23+896], %f47;
	ld.global.f32 	%f48, [%rd23+1120];
	add.f32 	%f49, %f48, 0f00000000;
	st.global.f32 	[%rd23+1120], %f49;
	ld.global.f32 	%f50, [%rd23+1344];
	add.f32 	%f51, %f50, 0f00000000;
	st.global.f32 	[%rd23+1344], %f51;
	ld.global.f32 	%f52, [%rd23+1568];
	add.f32 	%f53, %f52, 0f00000000;
	st.global.f32 	[%rd23+1568], %f53;
	ld.global.f32 	%f54, [%rd23+1792];
	add.f32 	%f55, %f54, 0f00000000;
	st.global.f32 	[%rd23+1792], %f55;
$L__BB1_8:
	ret;

}


// ===== COMPILED SASS (sm_100) =====

	.target	sm_100

	.elftype	@"ET_EXEC"


//--------------------- .note.nv.tkinfo           --------------------------
	.section	.note.nv.tkinfo,"",@"SHT_NOTE"
	.sectionflags	@"SHF_NOTE_NV_TKINFO"
	.tkinfo
        /*0018*/ 	.word	0x00000002
        /*0030*/ 	.string	""
        /*0030*/ 	.string	"ptxas"
        /*0030*/ 	.string	"Cuda compilation tools, release 13.0, V13.0.88"
        /*0030*/ 	.string	"Build cuda_13.0.r13.0/compiler.36424714_0"
        /*0030*/ 	.string	"-arch sm_100 -m 64 "



//--------------------- .note.nv.cuinfo           --------------------------
	.section	.note.nv.cuinfo,"",@"SHT_NOTE"
	.sectionflags	@"SHF_NOTE_NV_CUINFO"
        /*0018*/ 	.short	0x0002
        /*001a*/ 	.short	0x0064
        /*001c*/ 	.short	0x0082
	.zero		2


//--------------------- .nv.info                  --------------------------
	.section	.nv.info,"",@"SHT_CUDA_INFO"
	.align	4


	//----- nvinfo : EIATTR_REGCOUNT
	.align		4
        /*0000*/ 	.byte	0x04, 0x2f
        /*0002*/ 	.short	(.L_1 - .L_0)
	.align		4
.L_0:
        /*0004*/ 	.word	index@(_Z70kernel_sgemm_T_NT_m9_n9_k56_lda9_ldb9_ldc56_alpha_1_beta_1_sss_0b51dc0PKfiS0_iPfijPj)
        /*0008*/ 	.word	0x0000003e


	//----- nvinfo : EIATTR_FRAME_SIZE
	.align		4
.L_1:
        /*000c*/ 	.byte	0x04, 0x11
        /*000e*/ 	.short	(.L_3 - .L_2)
	.align		4
.L_2:
        /*0010*/ 	.word	index@(_Z70kernel_sgemm_T_NT_m9_n9_k56_lda9_ldb9_ldc56_alpha_1_beta_1_sss_0b51dc0PKfiS0_iPfijPj)
        /*0014*/ 	.word	0x00000000


	//----- nvinfo : EIATTR_REGCOUNT
	.align		4
.L_3:
        /*0018*/ 	.byte	0x04, 0x2f
        /*001a*/ 	.short	(.L_5 - .L_4)
	.align		4
.L_4:
        /*001c*/ 	.word	index@(_Z70kernel_sgemm_T_NT_m9_n9_k56_lda9_ldb9_ldc56_alpha_1_beta_1_sss_b15c35bPKfiS0_iPfijPj)
        /*0020*/ 	.word	0x00000020


	//----- nvinfo : EIATTR_FRAME_SIZE
	.align		4
.L_5:
        /*0024*/ 	.byte	0x04, 0x11
        /*0026*/ 	.short	(.L_7 - .L_6)
	.align		4
.L_6:
        /*0028*/ 	.word	index@(_Z70kernel_sgemm_T_NT_m9_n9_k56_lda9_ldb9_ldc56_alpha_1_beta_1_sss_b15c35bPKfiS0_iPfijPj)
        /*002c*/ 	.word	0x00000000


	//----- nvinfo : EIATTR_MIN_STACK_SIZE
	.align		4
.L_7:
        /*0030*/ 	.byte	0x04, 0x12
        /*0032*/ 	.short	(.L_9 - .L_8)
	.align		4
.L_8:
        /*0034*/ 	.word	index@(_Z70kernel_sgemm_T_NT_m9_n9_k56_lda9_ldb9_ldc56_alpha_1_beta_1_sss_b15c35bPKfiS0_iPfijPj)
        /*0038*/ 	.word	0x00000000


	//----- nvinfo : EIATTR_MIN_STACK_SIZE
	.align		4
.L_9:
        /*003c*/ 	.byte	0x04, 0x12
        /*003e*/ 	.short	(.L_11 - .L_10)
	.align		4
.L_10:
        /*0040*/ 	.word	index@(_Z70kernel_sgemm_T_NT_m9_n9_k56_lda9_ldb9_ldc56_alpha_1_beta_1_sss_0b51dc0PKfiS0_iPfijPj)
        /*0044*/ 	.word	0x00000000
.L_11:


//--------------------- .nv.compat                --------------------------
	.section	.nv.compat,"",@"SHT_CUDA_COMPAT_INFO"
	.align	4
        /*0000*/ 	.byte	0x02, 0x09, 0x00, 0x00, 0x02, 0x02, 0x01, 0x00, 0x02, 0x05, 0x05, 0x00, 0x03, 0x07, 0x01, 0x01
        /*0010*/ 	.byte	0x02, 0x03, 0x00, 0x00, 0x02, 0x06, 0x01, 0x00, 0x04, 0x0b, 0x08, 0x00, 0x09, 0x00, 0x00, 0x00
        /*0020*/ 	.byte	0x00, 0x00, 0x00, 0x00


//--------------------- .nv.info._Z70kernel_sgemm_T_NT_m9_n9_k56_lda9_ldb9_ldc56_alpha_1_beta_1_sss_b15c35bPKfiS0_iPfijPj --------------------------
	.section	.nv.info._Z70kernel_sgemm_T_NT_m9_n9_k56_lda9_ldb9_ldc56_alpha_1_beta_1_sss_b15c35bPKfiS0_iPfijPj,"",@"SHT_CUDA_INFO"
	.sectionflags	@""
	.align	4


	//----- nvinfo : EIATTR_CUDA_API_VERSION
	.align		4
        /*0000*/ 	.byte	0x04, 0x37
        /*0002*/ 	.short	(.L_13 - .L_12)
.L_12:
        /*0004*/ 	.word	0x00000082


	//----- nvinfo : EIATTR_KPARAM_INFO
	.align		4
.L_13:
        /*0008*/ 	.byte	0x04, 0x17
        /*000a*/ 	.short	(.L_15 - .L_14)
.L_14:
        /*000c*/ 	.word	0x00000000
        /*0010*/ 	.short	0x0007
        /*0012*/ 	.short	0x0030
        /*0014*/ 	.byte	0x00, 0xf5, 0x21, 0x00


	//----- nvinfo : EIATTR_KPARAM_INFO
	.align		4
.L_15:
        /*0018*/ 	.byte	0x04, 0x17
        /*001a*/ 	.short	(.L_17 - .L_16)
.L_16:
        /*001c*/ 	.word	0x00000000
        /*0020*/ 	.short	0x0006
        /*0022*/ 	.short	0x002c
        /*0024*/ 	.byte	0x00, 0xf0, 0x11, 0x00


	//----- nvinfo : EIATTR_KPARAM_INFO
	.align		4
.L_17:
        /*0028*/ 	.byte	0x04, 0x17
        /*002a*/ 	.short	(.L_19 - .L_18)
.L_18:
        /*002c*/ 	.word	0x00000000
        /*0030*/ 	.short	0x0005
        /*0032*/ 	.short	0x0028
        /*0034*/ 	.byte	0x00, 0xf0, 0x11, 0x00


	//----- nvinfo : EIATTR_KPARAM_INFO
	.align		4
.L_19:
        /*0038*/ 	.byte	0x04, 0x17
        /*003a*/ 	.short	(.L_21 - .L_20)
.L_20:
        /*003c*/ 	.word	0x00000000
        /*0040*/ 	.short	0x0004
        /*0042*/ 	.short	0x0020
        /*0044*/ 	.byte	0x00, 0xf5, 0x21, 0x00


	//----- nvinfo : EIATTR_KPARAM_INFO
	.align		4
.L_21:
        /*0048*/ 	.byte	0x04, 0x17
        /*004a*/ 	.short	(.L_23 - .L_22)
.L_22:
        /*004c*/ 	.word	0x00000000
        /*0050*/ 	.short	0x0003
        /*0052*/ 	.short	0x0018
        /*0054*/ 	.byte	0x00, 0xf0, 0x11, 0x00


	//----- nvinfo : EIATTR_KPARAM_INFO
	.align		4
.L_23:
        /*0058*/ 	.byte	0x04, 0x17
        /*005a*/ 	.short	(.L_25 - .L_24)
.L_24:
        /*005c*/ 	.word	0x00000000
        /*0060*/ 	.short	0x0002
        /*0062*/ 	.short	0x0010
        /*0064*/ 	.byte	0x00, 0xf5, 0x21, 0x00


	//----- nvinfo : EIATTR_KPARAM_INFO
	.align		4
.L_25:
        /*0068*/ 	.byte	0x04, 0x17
        /*006a*/ 	.short	(.L_27 - .L_26)
.L_26:
        /*006c*/ 	.word	0x00000000
        /*0070*/ 	.short	0x0001
        /*0072*/ 	.short	0x0008
        /*0074*/ 	.byte	0x00, 0xf0, 0x11, 0x00


	//----- nvinfo : EIATTR_KPARAM_INFO
	.align		4
.L_27:
        /*0078*/ 	.byte	0x04, 0x17
        /*007a*/ 	.short	(.L_29 - .L_28)
.L_28:
        /*007c*/ 	.word	0x00000000
        /*0080*/ 	.short	0x0000
        /*0082*/ 	.short	0x0000
        /*0084*/ 	.byte	0x00, 0xf5, 0x21, 0x00


	//----- nvinfo : EIATTR_SPARSE_MMA_MASK
	.align		4
.L_29:
        /*0088*/ 	.byte	0x03, 0x50
        /*008a*/ 	.short	0x0000


	//----- nvinfo : EIATTR_MAXREG_COUNT
	.align		4
        /*008c*/ 	.byte	0x03, 0x1b
        /*008e*/ 	.short	0x00ff


	//----- nvinfo : EIATTR_NUM_BARRIERS
	.align		4
        /*0090*/ 	.byte	0x02, 0x4c
        /*0092*/ 	.byte	0x01
	.zero		1


	//----- nvinfo : EIATTR_MERCURY_ISA_VERSION
	.align		4
        /*0094*/ 	.byte	0x03, 0x5f
        /*0096*/ 	.short	0x0101


	//----- nvinfo : EIATTR_VRC_CTA_INIT_COUNT
	.align		4
        /*0098*/ 	.byte	0x02, 0x4a
	.zero		1
	.zero		1


	//----- nvinfo : EIATTR_EXIT_INSTR_OFFSETS
	.align		4
        /*009c*/ 	.byte	0x04, 0x1c
        /*009e*/ 	.short	(.L_31 - .L_30)


	//   ....[0]....
.L_30:
        /*00a0*/ 	.word	0x00000070


	//   ....[1]....
        /*00a4*/ 	.word	0x00000110


	//   ....[2]....
        /*00a8*/ 	.word	0x00000960


	//   ....[3]....
        /*00ac*/ 	.word	0x00000cd0


	//----- nvinfo : EIATTR_MAX_THREADS
	.align		4
.L_31:
        /*00b0*/ 	.byte	0x04, 0x05
        /*00b2*/ 	.short	(.L_33 - .L_32)
.L_32:
        /*00b4*/ 	.word	0x00000040
        /*00b8*/ 	.word	0x00000001
        /*00bc*/ 	.word	0x00000001


	//----- nvinfo : EIATTR_CRS_STACK_SIZE
	.align		4
.L_33:
        /*00c0*/ 	.byte	0x04, 0x1e
        /*00c2*/ 	.short	(.L_35 - .L_34)
.L_34:
        /*00c4*/ 	.word	0x00000000


	//----- nvinfo : EIATTR_CBANK_PARAM_SIZE
	.align		4
.L_35:
        /*00c8*/ 	.byte	0x03, 0x19
        /*00ca*/ 	.short	0x0038


	//----- nvinfo : EIATTR_PARAM_CBANK
	.align		4
        /*00cc*/ 	.byte	0x04, 0x0a
        /*00ce*/ 	.short	(.L_37 - .L_36)
	.align		4
.L_36:
        /*00d0*/ 	.word	index@(.nv.constant0._Z70kernel_sgemm_T_NT_m9_n9_k56_lda9_ldb9_ldc56_alpha_1_beta_1_sss_b15c35bPKfiS0_iPfijPj)
        /*00d4*/ 	.short	0x0380
        /*00d6*/ 	.short	0x0038


	//----- nvinfo : EIATTR_SW_WAR
	.align		4
.L_37:
        /*00d8*/ 	.byte	0x04, 0x36
        /*00da*/ 	.short	(.L_39 - .L_38)
.L_38:
        /*00dc*/ 	.word	0x00000008
.L_39:


//--------------------- .nv.info._Z70kernel_sgemm_T_NT_m9_n9_k56_lda9_ldb9_ldc56_alpha_1_beta_1_sss_0b51dc0PKfiS0_iPfijPj --------------------------
	.section	.nv.info._Z70kernel_sgemm_T_NT_m9_n9_k56_lda9_ldb9_ldc56_alpha_1_beta_1_sss_0b51dc0PKfiS0_iPfijPj,"",@"SHT_CUDA_INFO"
	.sectionflags	@""
	.align	4


	//----- nvinfo : EIATTR_CUDA_API_VERSION
	.align		4
        /*0000*/ 	.byte	0x04, 0x37
        /*0002*/ 	.short	(.L_41 - .L_40)
.L_40:
        /*0004*/ 	.word	0x00000082


	//----- nvinfo : EIATTR_KPARAM_INFO
	.align		4
.L_41:
        /*0008*/ 	.byte	0x04, 0x17
        /*000a*/ 	.short	(.L_43 - .L_42)
.L_42:
        /*000c*/ 	.word	0x00000000
        /*0010*/ 	.short	0x0007
        /*0012*/ 	.short	0x0030
        /*0014*/ 	.byte	0x00, 0xf5, 0x21, 0x00


	//----- nvinfo : EIATTR_KPARAM_INFO
	.align		4
.L_43:
        /*0018*/ 	.byte	0x04, 0x17
        /*001a*/ 	.short	(.L_45 - .L_44)
.L_44:
        /*001c*/ 	.word	0x00000000
        /*0020*/ 	.short	0x0006
        /*0022*/ 	.short	0x002c
        /*0024*/ 	.byte	0x00, 0xf0, 0x11, 0x00


	//----- nvinfo : EIATTR_KPARAM_INFO
	.align		4
.L_45:
        /*0028*/ 	.byte	0x04, 0x17
        /*002a*/ 	.short	(.L_47 - .L_46)
.L_46:
        /*002c*/ 	.word	0x00000000
        /*0030*/ 	.short	0x0005
        /*0032*/ 	.short	0x0028
        /*0034*/ 	.byte	0x00, 0xf0, 0x11, 0x00


	//----- nvinfo : EIATTR_KPARAM_INFO
	.align		4
.L_47:
        /*0038*/ 	.byte	0x04, 0x17
        /*003a*/ 	.short	(.L_49 - .L_48)
.L_48:
        /*003c*/ 	.word	0x00000000
        /*0040*/ 	.short	0x0004
        /*0042*/ 	.short	0x0020
        /*0044*/ 	.byte	0x00, 0xf5, 0x21, 0x00


	//----- nvinfo : EIATTR_KPARAM_INFO
	.align		4
.L_49:
        /*0048*/ 	.byte	0x04, 0x17
        /*004a*/ 	.short	(.L_51 - .L_50)
.L_50:
        /*004c*/ 	.word	0x00000000
        /*0050*/ 	.short	0x0003
        /*0052*/ 	.short	0x0018
        /*0054*/ 	.byte	0x00, 0xf0, 0x11, 0x00


	//----- nvinfo : EIATTR_KPARAM_INFO
	.align		4
.L_51:
        /*0058*/ 	.byte	0x04, 0x17
        /*005a*/ 	.short	(.L_53 - .L_52)
.L_52:
        /*005c*/ 	.word	0x00000000
        /*0060*/ 	.short	0x0002
        /*0062*/ 	.short	0x0010
        /*0064*/ 	.byte	0x00, 0xf5, 0x21, 0x00


	//----- nvinfo : EIATTR_KPARAM_INFO
	.align		4
.L_53:
        /*0068*/ 	.byte	0x04, 0x17
        /*006a*/ 	.short	(.L_55 - .L_54)
.L_54:
        /*006c*/ 	.word	0x00000000
        /*0070*/ 	.short	0x0001
        /*0072*/ 	.short	0x0008
        /*0074*/ 	.byte	0x00, 0xf0, 0x11, 0x00


	//----- nvinfo : EIATTR_KPARAM_INFO
	.align		4
.L_55:
        /*0078*/ 	.byte	0x04, 0x17
        /*007a*/ 	.short	(.L_57 - .L_56)
.L_56:
        /*007c*/ 	.word	0x00000000
        /*0080*/ 	.short	0x0000
        /*0082*/ 	.short	0x0000
        /*0084*/ 	.byte	0x00, 0xf5, 0x21, 0x00


	//----- nvinfo : EIATTR_SPARSE_MMA_MASK
	.align		4
.L_57:
        /*0088*/ 	.byte	0x03, 0x50
        /*008a*/ 	.short	0x0000


	//----- nvinfo : EIATTR_MAXREG_COUNT
	.align		4
        /*008c*/ 	.byte	0x03, 0x1b
        /*008e*/ 	.short	0x00ff


	//----- nvinfo : EIATTR_NUM_BARRIERS
	.align		4
        /*0090*/ 	.byte	0x02, 0x4c
        /*0092*/ 	.byte	0x01
	.zero		1


	//----- nvinfo : EIATTR_MERCURY_ISA_VERSION
	.align		4
        /*0094*/ 	.byte	0x03, 0x5f
        /*0096*/ 	.short	0x0101


	//----- nvinfo : EIATTR_VRC_CTA_INIT_COUNT
	.align		4
        /*0098*/ 	.byte	0x02, 0x4a
	.zero		1
	.zero		1


	//----- nvinfo : EIATTR_EXIT_INSTR_OFFSETS
	.align		4
        /*009c*/ 	.byte	0x04, 0x1c
        /*009e*/ 	.short	(.L_59 - .L_58)


	//   ....[0]....
.L_58:
        /*00a0*/ 	.word	0x00000070


	//   ....[1]....
        /*00a4*/ 	.word	0x00000110


	//   ....[2]....
        /*00a8*/ 	.word	0x00000990


	//   ....[3]....
        /*00ac*/ 	.word	0x000012c0


	//----- nvinfo : EIATTR_MAX_THREADS
	.align		4
.L_59:
        /*00b0*/ 	.byte	0x04, 0x05
        /*00b2*/ 	.short	(.L_61 - .L_60)
.L_60:
        /*00b4*/ 	.word	0x00000040
        /*00b8*/ 	.word	0x00000001
        /*00bc*/ 	.word	0x00000001


	//----- nvinfo : EIATTR_CBANK_PARAM_SIZE
	.align		4
.L_61:
        /*00c0*/ 	.byte	0x03, 0x19
        /*00c2*/ 	.short	0x0038


	//----- nvinfo : EIATTR_PARAM_CBANK
	.align		4
        /*00c4*/ 	.byte	0x04, 0x0a
        /*00c6*/ 	.short	(.L_63 - .L_62)
	.align		4
.L_62:
        /*00c8*/ 	.word	index@(.nv.constant0._Z70kernel_sgemm_T_NT_m9_n9_k56_lda9_ldb9_ldc56_alpha_1_beta_1_sss_0b51dc0PKfiS0_iPfijPj)
        /*00cc*/ 	.short	0x0380
        /*00ce*/ 	.short	0x0038


	//----- nvinfo : EIATTR_SW_WAR
	.align		4
.L_63:
        /*00d0*/ 	.byte	0x04, 0x36
        /*00d2*/ 	.short	(.L_65 - .L_64)
.L_64:
        /*00d4*/ 	.word	0x00000008
.L_65:


//--------------------- .nv.callgraph             --------------------------
	.section	.nv.callgraph,"",@"SHT_CUDA_CALLGRAPH"
	.align	4
	.sectionentsize	8
	.align		4
        /*0000*/ 	.word	0x00000000
	.align		4
        /*0004*/ 	.word	0xffffffff
	.align		4
        /*0008*/ 	.word	0x00000000
	.align		4
        /*000c*/ 	.word	0xfffffffe
	.align		4
        /*0010*/ 	.word	0x00000000
	.align		4
        /*0014*/ 	.word	0xfffffffd
	.align		4
        /*0018*/ 	.word	0x00000000
	.align		4
        /*001c*/ 	.word	0xfffffffc


//--------------------- .text._Z70kernel_sgemm_T_NT_m9_n9_k56_lda9_ldb9_ldc56_alpha_1_beta_1_sss_b15c35bPKfiS0_iPfijPj --------------------------
	.section	.text._Z70kernel_sgemm_T_NT_m9_n9_k56_lda9_ldb9_ldc56_alpha_1_beta_1_sss_b15c35bPKfiS0_iPfijPj,"ax",@progbits
	.align	128
        .global         _Z70kernel_sgemm_T_NT_m9_n9_k56_lda9_ldb9_ldc56_alpha_1_beta_1_sss_b15c35bPKfiS0_iPfijPj
        .type           _Z70kernel_sgemm_T_NT_m9_n9_k56_lda9_ldb9_ldc56_alpha_1_beta_1_sss_b15c35bPKfiS0_iPfijPj,@function
        .size           _Z70kernel_sgemm_T_NT_m9_n9_k56_lda9_ldb9_ldc56_alpha_1_beta_1_sss_b15c35bPKfiS0_iPfijPj,(.L_x_6 - _Z70kernel_sgemm_T_NT_m9_n9_k56_lda9_ldb9_ldc56_alpha_1_beta_1_sss_b15c35bPKfiS0_iPfijPj)
        .other          _Z70kernel_sgemm_T_NT_m9_n9_k56_lda9_ldb9_ldc56_alpha_1_beta_1_sss_b15c35bPKfiS0_iPfijPj,@"STO_CUDA_ENTRY STV_DEFAULT"
_Z70kernel_sgemm_T_NT_m9_n9_k56_lda9_ldb9_ldc56_alpha_1_beta_1_sss_b15c35bPKfiS0_iPfijPj:
.text._Z70kernel_sgemm_T_NT_m9_n9_k56_lda9_ldb9_ldc56_alpha_1_beta_1_sss_b15c35bPKfiS0_iPfijPj:
[----:B------:R-:W-:Y:S01]  /*0000*/  LDC R1, c[0x0][0x37c] ;  /* 0x0000df00ff017b82 */ /* 0x000fe20000000800 */
[----:B------:R-:W0:Y:S01]  /*0010*/  S2R R17, SR_TID.Y ;  /* 0x0000000000117919 */ /* 0x000e220000002200 */
[----:B------:R-:W0:Y:S01]  /*0020*/  LDCU UR4, c[0x0][0x364] ;  /* 0x00006c80ff0477ac */ /* 0x000e220008000800 */
[----:B------:R-:W0:Y:S01]  /*0030*/  S2R R0, SR_CTAID.X ;  /* 0x0000000000007919 */ /* 0x000e220000002500 */
[----:B------:R-:W1:Y:S01]  /*0040*/  LDCU UR5, c[0x0][0x3ac] ;  /* 0x00007580ff0577ac */ /* 0x000e620008000800 */
[----:B0-----:R-:W-:-:S05]  /*0050*/  IMAD R0, R0, UR4, R17 ;  /* 0x0000000400007c24 */ /* 0x001fca000f8e0211 */
[----:B-1----:R-:W-:-:S13]  /*0060*/  ISETP.GE.U32.AND P0, PT, R0, UR5, PT ;  /* 0x0000000500007c0c */ /* 0x002fda000bf06070 */
[----:B------:R-:W-:Y:S05]  /*0070*/  @P0 EXIT ;  /* 0x000000000000094d */ /* 0x000fea0003800000 */
[----:B------:R-:W0:Y:S02]  /*0080*/  LDCU.64 UR4, c[0x0][0x3b0] ;  /* 0x00007600ff0477ac */ /* 0x000e240008000a00 */
[----:B0-----:R-:W-:-:S04]  /*0090*/  UISETP.NE.U32.AND UP0, UPT, UR4, URZ, UPT ;  /* 0x000000ff0400728c */ /* 0x001fc8000bf05070 */
[----:B------:R-:W-:Y:S01]  /*00a0*/  UISETP.NE.AND.EX UP0, UPT, UR5, URZ, UPT, UP0 ;  /* 0x000000ff0500728c */ /* 0x000fe2000bf05300 */
[----:B------:R-:W0:Y:S08]  /*00b0*/  LDCU.64 UR4, c[0x0][0x358] ;  /* 0x00006b00ff0477ac */ /* 0x000e300008000a00 */
[----:B------:R-:W-:Y:S05]  /*00c0*/  BRA.U !UP0, `(.L_x_0) ;  /* 0x0000000108147547 */ /* 0x000fea000b800000 */
[----:B------:R-:W1:Y:S02]  /*00d0*/  LDC.64 R2, c[0x0][0x3b0] ;  /* 0x0000ec00ff027b82 */ /* 0x000e640000000a00 */
[----:B-1----:R-:W-:-:S06]  /*00e0*/  IMAD.WIDE.U32 R2, R0, 0x4, R2 ;  /* 0x0000000400027825 */ /* 0x002fcc00078e0002 */
[----:B0-----:R-:W2:Y:S02]  /*00f0*/  LDG.E R2, desc[UR4][R2.64] ;  /* 0x0000000402027981 */ /* 0x001ea4000c1e1900 */
[----:B--2---:R-:W-:-:S13]  /*0100*/  ISETP.NE.AND P0, PT, R2, RZ, PT ;  /* 0x000000ff0200720c */ /* 0x004fda0003f05270 */
[----:B------:R-:W-:Y:S05]  /*0110*/  @!P0 EXIT ;  /* 0x000000000000894d */ /* 0x000fea0003800000 */
.L_x_0:
[----:B------:R-:W1:Y:S01]  /*0120*/  S2R R5, SR_TID.X ;  /* 0x0000000000057919 */ /* 0x000e620000002100 */
[----:B------:R-:W2:Y:S01]  /*0130*/  LDC R3, c[0x0][0x388] ;  /* 0x0000e200ff037b82 */ /* 0x000ea20000000800 */
[----:B------:R-:W3:Y:S01]  /*0140*/  LDCU.64 UR6, c[0x0][0x380] ;  /* 0x00007000ff0677ac */ /* 0x000ee20008000a00 */
[----:B--2---:R-:W-:-:S05]  /*0150*/  IMAD R2, R0, 0x1f8, R3 ;  /* 0x000001f800027824 */ /* 0x004fca00078e0203 */
[----:B-1----:R-:W-:-:S05]  /*0160*/  IADD3 R3, P0, PT, R2, R5, RZ ;  /* 0x0000000502037210 */ /* 0x002fca0007f1e0ff */
[----:B------:R-:W-:Y:S01]  /*0170*/  IMAD.X R4, RZ, RZ, RZ, P0 ;  /* 0x000000ffff047224 */ /* 0x000fe200000e06ff */
[----:B---3--:R-:W-:-:S04]  /*0180*/  LEA R2, P0, R3, UR6, 0x2 ;  /* 0x0000000603027c11 */ /* 0x008fc8000f8010ff */
[----:B------:R-:W-:-:S05]  /*0190*/  LEA.HI.X R3, R3, UR7, R4, 0x2, P0 ;  /* 0x0000000703037c11 */ /* 0x000fca00080f1404 */
[----:B0-----:R-:W2:Y:S04]  /*01a0*/  LDG.E R14, desc[UR4][R2.64] ;  /* 0x00000004020e7981 */ /* 0x001ea8000c1e1900 */
[----:B------:R-:W3:Y:S04]  /*01b0*/  LDG.E R13, desc[UR4][R2.64+0x100] ;  /* 0x00010004020d7981 */ /* 0x000ee8000c1e1900 */
[----:B------:R-:W4:Y:S04]  /*01c0*/  LDG.E R12, desc[UR4][R2.64+0x200] ;  /* 0x00020004020c7981 */ /* 0x000f28000c1e1900 */
[----:B------:R-:W5:Y:S04]  /*01d0*/  LDG.E R7, desc[UR4][R2.64+0x300] ;  /* 0x0003000402077981 */ /* 0x000f68000c1e1900 */
[----:B------:R-:W5:Y:S04]  /*01e0*/  LDG.E R11, desc[UR4][R2.64+0x400] ;  /* 0x00040004020b7981 */ /* 0x000f68000c1e1900 */
[----:B------:R-:W5:Y:S04]  /*01f0*/  LDG.E R10, desc[UR4][R2.64+0x500] ;  /* 0x00050004020a7981 */ /* 0x000f68000c1e1900 */
[----:B------:R-:W5:Y:S04]  /*0200*/  LDG.E R9, desc[UR4][R2.64+0x600] ;  /* 0x0006000402097981 */ /* 0x000f68000c1e1900 */
[----:B------:R-:W5:Y:S01]  /*0210*/  LDG.E R8, desc[UR4][R2.64+0x700] ;  /* 0x0007000402087981 */ /* 0x000f62000c1e1900 */
[C---:B------:R-:W-:Y:S01]  /*0220*/  LOP3.LUT R18, R5.reuse, 0x40, RZ, 0xfc, !PT ;  /* 0x0000004005127812 */ /* 0x040fe200078efcff */
[C---:B------:R-:W-:Y:S01]  /*0230*/  IMAD R6, R5.reuse, 0x3b, RZ ;  /* 0x0000003b05067824 */ /* 0x040fe200078e02ff */
[----:B------:R-:W-:Y:S01]  /*0240*/  MOV R4, 0x400 ;  /* 0x0000040000047802 */ /* 0x000fe20000000f00 */
[----:B------:R-:W0:Y:S01]  /*0250*/  S2R R15, SR_CgaCtaId ;  /* 0x00000000000f7919 */ /* 0x000e220000008800 */
[----:B------:R-:W-:Y:S01]  /*0260*/  PRMT R18, R18, 0x9910, RZ ;  /* 0x0000991012127816 */ /* 0x000fe200000000ff */
[----:B------:R-:W-:Y:S01]  /*0270*/  BSSY.RECONVERGENT B0, `(.L_x_1) ;  /* 0x000006d000007945 */ /* 0x000fe20003800200 */
[----:B------:R-:W-:-:S02]  /*0280*/  LOP3.LUT R20, R5, 0x80, RZ, 0xfc, !PT ;  /* 0x0000008005147812 */ /* 0x000fc400078efcff */
[C---:B------:R-:W-:Y:S01]  /*0290*/  LOP3.LUT R23, R5.reuse, 0x100, RZ, 0xfc, !PT ;  /* 0x0000010005177812 */ /* 0x040fe200078efcff */
[----:B------:R-:W-:Y:S01]  /*02a0*/  IMAD R18, R18, 0x39, RZ ;  /* 0x0000003912127824 */ /* 0x000fe200078e02ff */
[----:B------:R-:W-:Y:S02]  /*02b0*/  PRMT R20, R20, 0x9910, RZ ;  /* 0x0000991014147816 */ /* 0x000fe400000000ff */
[----:B------:R-:W-:Y:S02]  /*02c0*/  LOP3.LUT R19, R5, 0x180, RZ, 0xfc, !PT ;  /* 0x0000018005137812 */ /* 0x000fe400078efcff */
[----:B------:R-:W-:Y:S01]  /*02d0*/  LOP3.LUT R18, R18, 0xffff, RZ, 0xc0, !PT ;  /* 0x0000ffff12127812 */ /* 0x000fe200078ec0ff */
[----:B------:R-:W-:Y:S01]  /*02e0*/  IMAD R20, R20, 0x39, RZ ;  /* 0x0000003914147824 */ /* 0x000fe200078e02ff */
[----:B------:R-:W-:Y:S02]  /*02f0*/  LOP3.LUT R23, R23, 0xffff, RZ, 0xc0, !PT ;  /* 0x0000ffff17177812 */ /* 0x000fe400078ec0ff */
[----:B------:R-:W-:-:S02]  /*0300*/  LOP3.LUT R22, R5, 0xc0, RZ, 0xfc, !PT ;  /* 0x000000c005167812 */ /* 0x000fc400078efcff */
[----:B------:R-:W-:Y:S01]  /*0310*/  SHF.R.U32.HI R18, RZ, 0x9, R18 ;  /* 0x00000009ff127819 */ /* 0x000fe20000011612 */
[----:B------:R-:W-:Y:S01]  /*0320*/  IMAD R23, R23, 0x1c72, RZ ;  /* 0x00001c7217177824 */ /* 0x000fe200078e02ff */
[----:B------:R-:W-:Y:S02]  /*0330*/  LOP3.LUT R19, R19, 0xffff, RZ, 0xc0, !PT ;  /* 0x0000ffff13137812 */ /* 0x000fe400078ec0ff */
[----:B------:R-:W-:Y:S02]  /*0340*/  PRMT R22, R22, 0x9910, RZ ;  /* 0x0000991016167816 */ /* 0x000fe400000000ff */
[----:B------:R-:W-:Y:S01]  /*0350*/  LOP3.LUT R27, R18, 0xffff, RZ, 0xc0, !PT ;  /* 0x0000ffff121b7812 */ /* 0x000fe200078ec0ff */
[----:B------:R-:W-:Y:S01]  /*0360*/  IMAD R19, R19, 0x1c72, RZ ;  /* 0x00001c7213137824 */ /* 0x000fe200078e02ff */
[----:B------:R-:W-:Y:S01]  /*0370*/  LOP3.LUT R24, R20, 0xffff, RZ, 0xc0, !PT ;  /* 0x0000ffff14187812 */ /* 0x000fe200078ec0ff */
[----:B------:R-:W-:Y:S01]  /*0380*/  IMAD R22, R22, 0x39, RZ ;  /* 0x0000003916167824 */ /* 0x000fe200078e02ff */
[----:B------:R-:W-:Y:S01]  /*0390*/  LOP3.LUT R21, R5, 0x140, RZ, 0xfc, !PT ;  /* 0x0000014005157812 */ /* 0x000fe200078efcff */
[----:B------:R-:W-:Y:S01]  /*03a0*/  IMAD R18, R27, 0xfdee, R6 ;  /* 0x0000fdee1b127824 */ /* 0x000fe200078e0206 */
[----:B------:R-:W-:-:S02]  /*03b0*/  SHF.R.U32.HI R23, RZ, 0x10, R23 ;  /* 0x00000010ff177819 */ /* 0x000fc40000011617 */
[----:B------:R-:W-:Y:S02]  /*03c0*/  SHF.R.U32.HI R24, RZ, 0x9, R24 ;  /* 0x00000009ff187819 */ /* 0x000fe40000011618 */
[----:B0-----:R-:W-:Y:S02]  /*03d0*/  LEA R4, R15, R4, 0x18 ;  /* 0x000000040f047211 */ /* 0x001fe400078ec0ff */
[----:B------:R-:W-:Y:S02]  /*03e0*/  LOP3.LUT R15, R5, 0x1c0, RZ, 0xfc, !PT ;  /* 0x000001c0050f7812 */ /* 0x000fe400078efcff */
[----:B------:R-:W-:Y:S01]  /*03f0*/  LOP3.LUT R21, R21, 0xffff, RZ, 0xc0, !PT ;  /* 0x0000ffff15157812 */ /* 0x000fe200078ec0ff */
[----:B------:R-:W-:Y:S01]  /*0400*/  IMAD R4, R17, 0x870, R4 ;  /* 0x0000087011047824 */ /* 0x000fe200078e0204 */
[----:B------:R-:W-:Y:S02]  /*0410*/  PRMT R17, R5, 0x9910, RZ ;  /* 0x0000991005117816 */ /* 0x000fe400000000ff */
[----:B------:R-:W-:Y:S01]  /*0420*/  LOP3.LUT R15, R15, 0xffff, RZ, 0xc0, !PT ;  /* 0x0000ffff0f0f7812 */ /* 0x000fe200078ec0ff */
[----:B------:R-:W-:Y:S01]  /*0430*/  IMAD R21, R21, 0x1c72, RZ ;  /* 0x00001c7215157824 */ /* 0x000fe200078e02ff */
[----:B------:R-:W-:Y:S01]  /*0440*/  SHF.R.U32.HI R19, RZ, 0x10, R19 ;  /* 0x00000010ff137819 */ /* 0x000fe20000011613 */
[----:B------:R-:W-:Y:S01]  /*0450*/  IMAD R16, R17, 0x39, RZ ;  /* 0x0000003911107824 */ /* 0x000fe200078e02ff */
[----:B------:R-:W-:Y:S01]  /*0460*/  PRMT R23, R23, 0x9910, RZ ;  /* 0x0000991017177816 */ /* 0x000fe200000000ff */
[----:B------:R-:W-:Y:S01]  /*0470*/  IMAD R17, R17, 0x3b, RZ ;  /* 0x0000003b11117824 */ /* 0x000fe200078e02ff */
[----:B------:R-:W-:Y:S01]  /*0480*/  LOP3.LUT R22, R22, 0xffff, RZ, 0xc0, !PT ;  /* 0x0000ffff16167812 */ /* 0x000fe200078ec0ff */
[----:B------:R-:W-:Y:S01]  /*0490*/  IMAD R15, R15, 0x1c72, RZ ;  /* 0x00001c720f0f7824 */ /* 0x000fe200078e02ff */
[----:B------:R-:W-:-:S02]  /*04a0*/  LOP3.LUT R16, R16, 0xffff, RZ, 0xc0, !PT ;  /* 0x0000ffff10107812 */ /* 0x000fc400078ec0ff */
[----:B------:R-:W-:Y:S02]  /*04b0*/  PRMT R17, R17, 0x9910, RZ ;  /* 0x0000991011117816 */ /* 0x000fe400000000ff */
[----:B------:R-:W-:Y:S02]  /*04c0*/  SHF.R.U32.HI R16, RZ, 0x9, R16 ;  /* 0x00000009ff107819 */ /* 0x000fe40000011610 */
[----:B------:R-:W-:Y:S02]  /*04d0*/  SHF.R.U32.HI R15, RZ, 0x10, R15 ;  /* 0x00000010ff0f7819 */ /* 0x000fe4000001160f */
[----:B------:R-:W-:Y:S01]  /*04e0*/  LOP3.LUT R25, R16, 0xffff, RZ, 0xc0, !PT ;  /* 0x0000ffff10197812 */ /* 0x000fe200078ec0ff */
[--C-:B------:R-:W-:Y:S01]  /*04f0*/  IMAD R16, R23, -0x212, R17.reuse ;  /* 0xfffffdee17107824 */ /* 0x100fe200078e0211 */
[----:B------:R-:W-:Y:S02]  /*0500*/  LOP3.LUT R29, R24, 0xffff, RZ, 0xc0, !PT ;  /* 0x0000ffff181d7812 */ /* 0x000fe400078ec0ff */
[----:B------:R-:W-:Y:S01]  /*0510*/  LEA R18, R18, 0x3b00, 0x2 ;  /* 0x00003b0012127811 */ /* 0x000fe200078e10ff */
[----:B------:R-:W-:Y:S01]  /*0520*/  IMAD R25, R25, 0xfdee, R6 ;  /* 0x0000fdee19197824 */ /* 0x000fe200078e0206 */
[----:B------:R-:W-:Y:S01]  /*0530*/  PRMT R20, R19, 0x9910, RZ ;  /* 0x0000991013147816 */ /* 0x000fe200000000ff */
[----:B------:R-:W-:Y:S01]  /*0540*/  VIADD R16, R16, 0x3b00 ;  /* 0x00003b0010107836 */ /* 0x000fe20000000000 */
[----:B------:R-:W-:Y:S01]  /*0550*/  PRMT R19, R15, 0x9910, RZ ;  /* 0x000099100f137816 */ /* 0x000fe200000000ff */
[----:B------:R-:W-:Y:S01]  /*0560*/  IMAD.SHL.U32 R25, R25, 0x4, RZ ;  /* 0x0000000419197824 */ /* 0x000fe200078e00ff */
[----:B------:R-:W-:Y:S01]  /*0570*/  SHF.R.U32.HI R15, RZ, 0x9, R22 ;  /* 0x00000009ff0f7819 */ /* 0x000fe20000011616 */
[--C-:B------:R-:W-:Y:S01]  /*0580*/  IMAD R22, R29, 0xfdee, R6.reuse ;  /* 0x0000fdee1d167824 */ /* 0x100fe200078e0206 */
[----:B------:R-:W-:Y:S01]  /*0590*/  LOP3.LUT R23, R18, 0x3fffc, RZ, 0xc0, !PT ;  /* 0x0003fffc12177812 */ /* 0x000fe200078ec0ff */
[----:B------:R-:W-:Y:S01]  /*05a0*/  IMAD R20, R20, -0x212, R17 ;  /* 0xfffffdee14147824 */ /* 0x000fe200078e0211 */
[----:B------:R-:W-:Y:S01]  /*05b0*/  SHF.R.U32.HI R21, RZ, 0x10, R21 ;  /* 0x00000010ff157819 */ /* 0x000fe20000011615 */
[----:B------:R-:W-:Y:S01]  /*05c0*/  IMAD R19, R19, -0x212, R17 ;  /* 0xfffffdee13137824 */ /* 0x000fe200078e0211 */
[----:B------:R-:W-:Y:S01]  /*05d0*/  LEA R22, R22, 0x7600, 0x2 ;  /* 0x0000760016167811 */ /* 0x000fe200078e10ff */
[----:B------:R-:W-:Y:S01]  /*05e0*/  IMAD.IADD R18, R4, 0x1, R23 ;  /* 0x0000000104127824 */ /* 0x000fe200078e0217 */
[----:B------:R-:W-:Y:S01]  /*05f0*/  LOP3.LUT R23, R15, 0xffff, RZ, 0xc0, !PT ;  /* 0x0000ffff0f177812 */ /* 0x000fe200078ec0ff */
[----:B------:R-:W-:Y:S01]  /*0600*/  VIADD R20, R20, 0x5880 ;  /* 0x0000588014147836 */ /* 0x000fe20000000000 */
[----:B------:R-:W-:Y:S01]  /*0610*/  PRMT R21, R21, 0x9910, RZ ;  /* 0x0000991015157816 */ /* 0x000fe200000000ff */
[----:B------:R-:W-:Y:S01]  /*0620*/  VIADD R19, R19, 0x6740 ;  /* 0x0000674013137836 */ /* 0x000fe20000000000 */
[----:B------:R-:W-:Y:S01]  /*0630*/  LOP3.LUT R25, R25, 0x3fffc, RZ, 0xc0, !PT ;  /* 0x0003fffc19197812 */ /* 0x000fe200078ec0ff */
[----:B------:R-:W0:Y:S01]  /*0640*/  LDC R15, c[0x0][0x3a8] ;  /* 0x0000ea00ff0f7b82 */ /* 0x000e220000000800 */
[----:B------:R-:W-:Y:S01]  /*0650*/  LOP3.LUT R27, R22, 0x3fffc, RZ, 0xc0, !PT ;  /* 0x0003fffc161b7812 */ /* 0x000fe200078ec0ff */
[----:B------:R-:W-:Y:S01]  /*0660*/  IMAD R22, R23, 0xfdee, R6 ;  /* 0x0000fdee17167824 */ /* 0x000fe200078e0206 */
[----:B------:R-:W-:Y:S01]  /*0670*/  LOP3.LUT R23, R16, 0xffff, RZ, 0xc0, !PT ;  /* 0x0000ffff10177812 */ /* 0x000fe200078ec0ff */
[----:B------:R-:W-:Y:S01]  /*0680*/  IMAD R21, R21, -0x212, R17 ;  /* 0xfffffdee15157824 */ /* 0x000fe200078e0211 */
[----:B------:R-:W-:Y:S01]  /*0690*/  LOP3.LUT R19, R19, 0xffff, RZ, 0xc0, !PT ;  /* 0x0000ffff13137812 */ /* 0x000fe200078ec0ff */
[----:B------:R-:W-:Y:S01]  /*06a0*/  IMAD.IADD R25, R4, 0x1, R25 ;  /* 0x0000000104197824 */ /* 0x000fe200078e0219 */
[----:B------:R-:W-:Y:S01]  /*06b0*/  LEA R22, R22, 0xb100, 0x2 ;  /* 0x0000b10016167811 */ /* 0x000fe200078e10ff */
[----:B------:R-:W-:Y:S01]  /*06c0*/  VIADD R21, R21, 0x49c0 ;  /* 0x000049c015157836 */ /* 0x000fe20000000000 */
[----:B------:R-:W1:Y:S01]  /*06d0*/  LDC R17, c[0x0][0x398] ;  /* 0x0000e600ff117b82 */ /* 0x000e620000000800 */
[----:B------:R-:W-:Y:S01]  /*06e0*/  IMAD.IADD R27, R4, 0x1, R27 ;  /* 0x00000001041b7824 */ /* 0x000fe200078e021b */
[----:B------:R-:W-:Y:S01]  /*06f0*/  ISETP.GT.U32.AND P1, PT, R5, 0x12, PT ;  /* 0x000000120500780c */ /* 0x000fe20003f24070 */
[--C-:B------:R-:W-:Y:S01]  /*0700*/  IMAD R19, R19, 0x4, R4.reuse ;  /* 0x0000000413137824 */ /* 0x100fe200078e0204 */
[----:B------:R-:W-:Y:S01]  /*0710*/  LOP3.LUT R21, R21, 0xffff, RZ, 0xc0, !PT ;  /* 0x0000ffff15157812 */ /* 0x000fe200078ec0ff */
[C---:B------:R-:W-:Y:S01]  /*0720*/  IMAD R16, R5.reuse, 0x4, R4 ;  /* 0x0000000405107824 */ /* 0x040fe200078e0204 */
[----:B------:R-:W-:Y:S01]  /*0730*/  ISETP.GT.U32.AND P0, PT, R5, 0x37, PT ;  /* 0x000000370500780c */ /* 0x000fe20003f04070 */
[----:B--2---:R2:W-:Y:S04]  /*0740*/  STS [R25], R14 ;  /* 0x0000000e19007388 */ /* 0x0045e80000000800 */
[----:B---3--:R3:W-:Y:S04]  /*0750*/  STS [R18], R13 ;  /* 0x0000000d12007388 */ /* 0x0087e80000000800 */
[----:B----4-:R1:W-:Y:S01]  /*0760*/  STS [R27], R12 ;  /* 0x0000000c1b007388 */ /* 0x0103e20000000800 */
[----:B--2---:R-:W-:-:S02]  /*0770*/  LOP3.LUT R25, R20, 0xffff, RZ, 0xc0, !PT ;  /* 0x0000ffff14197812 */ /* 0x004fc400078ec0ff */
[----:B---3--:R-:W-:Y:S01]  /*0780*/  LOP3.LUT R13, R22, 0x3fffc, RZ, 0xc0, !PT ;  /* 0x0003fffc160d7812 */ /* 0x008fe200078ec0ff */
[--C-:B------:R-:W-:Y:S02]  /*0790*/  IMAD R18, R23, 0x4, R4.reuse ;  /* 0x0000000417127824 */ /* 0x100fe400078e0204 */
[--C-:B------:R-:W-:Y:S02]  /*07a0*/  IMAD R20, R25, 0x4, R4.reuse ;  /* 0x0000000419147824 */ /* 0x100fe400078e0204 */
[----:B------:R-:W-:Y:S02]  /*07b0*/  IMAD.IADD R14, R4, 0x1, R13 ;  /* 0x00000001040e7824 */ /* 0x000fe400078e020d */
[----:B------:R-:W-:Y:S02]  /*07c0*/  IMAD R13, R21, 0x4, R4 ;  /* 0x00000004150d7824 */ /* 0x000fe400078e0204 */
[----:B-1----:R-:W-:Y:S01]  /*07d0*/  IMAD R12, R0, 0x9, R17 ;  /* 0x00000009000c7824 */ /* 0x002fe200078e0211 */
[----:B-----5:R1:W-:Y:S04]  /*07e0*/  STS [R14], R7 ;  /* 0x000000070e007388 */ /* 0x0203e80000000800 */
[----:B------:R1:W-:Y:S04]  /*07f0*/  STS [R18], R11 ;  /* 0x0000000b12007388 */ /* 0x0003e80000000800 */
[----:B------:R1:W-:Y:S04]  /*0800*/  STS [R13], R10 ;  /* 0x0000000a0d007388 */ /* 0x0003e80000000800 */
[----:B------:R1:W-:Y:S04]  /*0810*/  STS [R20], R9 ;  /* 0x0000000914007388 */ /* 0x0003e80000000800 */
[----:B------:R1:W-:Y:S01]  /*0820*/  STS [R19], R8 ;  /* 0x0000000813007388 */ /* 0x0003e20000000800 */
[----:B0-----:R-:W-:Y:S05]  /*0830*/  @P1 BRA `(.L_x_2) ;  /* 0x0000000000401947 */ /* 0x001fea0003800000 */
[----:B------:R-:W-:Y:S01]  /*0840*/  ISETP.GT.U32.AND P1, PT, R5, 0x8, PT ;  /* 0x000000080500780c */ /* 0x000fe20003f24070 */
[----:B------:R-:W2:-:S12]  /*0850*/  LDG.E R2, desc[UR4][R2.64+0x800] ;  /* 0x0008000402027981 */ /* 0x000e98000c1e1900 */
[----:B-1----:R-:W0:Y:S01]  /*0860*/  @!P1 LDC.64 R8, c[0x0][0x390] ;  /* 0x0000e400ff089b82 */ /* 0x002e220000000a00 */
[----:B------:R-:W-:-:S05]  /*0870*/  @!P1 IADD3 R12, P2, PT, R12, R5, RZ ;  /* 0x000000050c0c9210 */ /* 0x000fca0007f5e0ff */
[----:B------:R-:W-:Y:S01]  /*0880*/  @!P1 IMAD.X R7, RZ, RZ, RZ, P2 ;  /* 0x000000ffff079224 */ /* 0x000fe200010e06ff */
[----:B0-----:R-:W-:-:S04]  /*0890*/  @!P1 LEA R8, P2, R12, R8, 0x2 ;  /* 0x000000080c089211 */ /* 0x001fc800078410ff */
[----:B------:R-:W-:-:S06]  /*08a0*/  @!P1 LEA.HI.X R9, R12, R9, R7, 0x2, P2 ;  /* 0x000000090c099211 */ /* 0x000fcc00010f1407 */
[----:B------:R-:W3:Y:S01]  /*08b0*/  @!P1 LDG.E R9, desc[UR4][R8.64] ;  /* 0x0000000408099981 */ /* 0x000ee2000c1e1900 */
[----:B------:R-:W-:-:S04]  /*08c0*/  LOP3.LUT R7, R5, 0x200, RZ, 0xfc, !PT ;  /* 0x0000020005077812 */ /* 0x000fc800078efcff */
[----:B------:R-:W-:-:S05]  /*08d0*/  LOP3.LUT R7, R7, 0xffff, RZ, 0xc0, !PT ;  /* 0x0000ffff07077812 */ /* 0x000fca00078ec0ff */
[----:B------:R-:W-:-:S05]  /*08e0*/  IMAD R7, R7, 0x1c72, RZ ;  /* 0x00001c7207077824 */ /* 0x000fca00078e02ff */
[----:B------:R-:W-:-:S05]  /*08f0*/  SHF.R.U32.HI R7, RZ, 0x10, R7 ;  /* 0x00000010ff077819 */ /* 0x000fca0000011607 */
[----:B------:R-:W-:-:S04]  /*0900*/  IMAD R7, R7, -0x212, R6 ;  /* 0xfffffdee07077824 */ /* 0x000fc800078e0206 */
[----:B------:R-:W-:-:S05]  /*0910*/  IMAD R7, R7, 0x4, R4 ;  /* 0x0000000407077824 */ /* 0x000fca00078e0204 */
[----:B--2---:R0:W-:Y:S04]  /*0920*/  STS [R7+0x1d800], R2 ;  /* 0x01d8000207007388 */ /* 0x0041e80000000800 */
[----:B---3--:R0:W-:Y:S02]  /*0930*/  @!P1 STS [R16+0x84c], R9 ;  /* 0x00084c0910009388 */ /* 0x0081e40000000800 */
.L_x_2:
[----:B------:R-:W-:Y:S05]  /*0940*/  BSYNC.RECONVERGENT B0 ;  /* 0x0000000000007941 */ /* 0x000fea0003800200 */
.L_x_1:
[----:B------:R-:W-:Y:S06]  /*0950*/  BAR.SYNC.DEFER_BLOCKING 0x0 ;  /* 0x0000000000007b1d */ /* 0x000fec0000010000 */
[----:B------:R-:W-:Y:S05]  /*0960*/  @P0 EXIT ;  /* 0x000000000000094d */ /* 0x000fea0003800000 */
[----:B------:R-:W2:Y:S01]  /*0970*/  LDCU.64 UR6, c[0x0][0x3a0] ;  /* 0x00007400ff0677ac */ /* 0x000ea20008000a00 */
[----:B------:R-:W-:Y:S01]  /*0980*/  IMAD R0, R0, 0x1f8, R15 ;  /* 0x000001f800007824 */ /* 0x000fe200078e020f */
[----:B-1----:R-:W-:Y:S04]  /*0990*/  LDS R13, [R4+0x84c] ;  /* 0x00084c00040d7984 */ /* 0x002fe80000000800 */
[----:B------:R-:W-:Y:S01]  /*09a0*/  IADD3 R0, P0, PT, R0, R5, RZ ;  /* 0x0000000500007210 */ /* 0x000fe20007f1e0ff */
[----:B------:R-:W-:Y:S04]  /*09b0*/  LDS R28, [R16+0xec] ;  /* 0x0000ec00101c7984 */ /* 0x000fe80000000800 */
[----:B------:R-:W-:Y:S01]  /*09c0*/  IMAD.X R3, RZ, RZ, RZ, P0 ;  /* 0x000000ffff037224 */ /* 0x000fe200000e06ff */
[----:B0-----:R-:W-:Y:S04]  /*09d0*/  LDS.128 R8, [R4+0x850] ;  /* 0x0008500004087984 */ /* 0x001fe80000000c00 */
[----:B------:R-:W-:Y:S01]  /*09e0*/  LDS R24, [R16+0x1d8] ;  /* 0x0001d80010187984 */ /* 0x000fe20000000800 */
[----:B--2---:R-:W-:-:S03]  /*09f0*/  LEA R2, P0, R0, UR6, 0x2 ;  /* 0x0000000600027c11 */ /* 0x004fc6000f8010ff */
[----:B------:R-:W-:Y:S01]  /*0a00*/  LDS R23, [R16+0x2c4] ;  /* 0x0002c40010177984 */ /* 0x000fe20000000800 */
[----:B------:R-:W-:-:S03]  /*0a10*/  LEA.HI.X R3, R0, UR7, R3, 0x2, P0 ;  /* 0x0000000700037c11 */ /* 0x000fc600080f1403 */
[----:B------:R-:W0:Y:S04]  /*0a20*/  LDS R0, [R16] ;  /* 0x0000000010007984 */ /* 0x000e280000000800 */
[----:B------:R-:W2:Y:S04]  /*0a30*/  LDG.E R22, desc[UR4][R2.64+0xe0] ;  /* 0x0000e00402167981 */ /* 0x000ea8000c1e1900 */
[----:B------:R-:W3:Y:S04]  /*0a40*/  LDG.E R19, desc[UR4][R2.64] ;  /* 0x0000000402137981 */ /* 0x000ee8000c1e1900 */
[----:B------:R-:W4:Y:S04]  /*0a50*/  LDG.E R21, desc[UR4][R2.64+0x1c0] ;  /* 0x0001c00402157981 */ /* 0x000f28000c1e1900 */
[----:B------:R-:W5:Y:S04]  /*0a60*/  LDG.E R20, desc[UR4][R2.64+0x2a0] ;  /* 0x0002a00402147981 */ /* 0x000f68000c1e1900 */
[----:B------:R-:W5:Y:S04]  /*0a70*/  LDG.E R18, desc[UR4][R2.64+0x380] ;  /* 0x0003800402127981 */ /* 0x000f68000c1e1900 */
[----:B------:R-:W5:Y:S04]  /*0a80*/  LDG.E R5, desc[UR4][R2.64+0x460] ;  /* 0x0004600402057981 */ /* 0x000f68000c1e1900 */
[----:B------:R-:W5:Y:S04]  /*0a90*/  LDG.E R17, desc[UR4][R2.64+0x540] ;  /* 0x0005400402117981 */ /* 0x000f68000c1e1900 */
[----:B------:R-:W5:Y:S04]  /*0aa0*/  LDG.E R7, desc[UR4][R2.64+0x620] ;  /* 0x0006200402077981 */ /* 0x000f68000c1e1900 */
[----:B------:R-:W5:Y:S04]  /*0ab0*/  LDG.E R6, desc[UR4][R2.64+0x700] ;  /* 0x0007000402067981 */ /* 0x000f68000c1e1900 */
[----:B------:R-:W1:Y:S01]  /*0ac0*/  LDS R26, [R16+0x3b0] ;  /* 0x0003b000101a7984 */ /* 0x000e620000000800 */
[----:B0-----:R-:W-:-:S03]  /*0ad0*/  FFMA R27, R0, R13, RZ ;  /* 0x0000000d001b7223 */ /* 0x001fc600000000ff */
[----:B------:R-:W-:Y:S01]  /*0ae0*/  LDS R25, [R16+0x49c] ;  /* 0x00049c0010197984 */ /* 0x000fe20000000800 */
[----:B------:R-:W-:-:S03]  /*0af0*/  FFMA R28, R28, R8, R27 ;  /* 0x000000081c1c7223 */ /* 0x000fc6000000001b */
[----:B------:R-:W0:Y:S01]  /*0b00*/  LDS.128 R12, [R4+0x860] ;  /* 0x00086000040c7984 */ /* 0x000e220000000c00 */
[----:B------:R-:W-:-:S03]  /*0b10*/  FFMA R24, R9, R24, R28 ;  /* 0x0000001809187223 */ /* 0x000fc6000000001c */
[----:B------:R-:W0:Y:S01]  /*0b20*/  LDS R0, [R16+0x588] ;  /* 0x0005880010007984 */ /* 0x000e220000000800 */
[----:B------:R-:W-:-:S03]  /*0b30*/  FFMA R23, R23, R10, R24 ;  /* 0x0000000a17177223 */ /* 0x000fc60000000018 */
[----:B------:R-:W0:Y:S04]  /*0b40*/  LDS R27, [R16+0x674] ;  /* 0x00067400101b7984 */ /* 0x000e280000000800 */
[----:B------:R-:W0:Y:S01]  /*0b50*/  LDS R8, [R16+0x760] ;  /* 0x0007600010087984 */ /* 0x000e220000000800 */
[----:B-1----:R-:W-:-:S04]  /*0b60*/  FFMA R26, R26, R11, R23 ;  /* 0x0000000b1a1a7223 */ /* 0x002fc80000000017 */
[----:B0-----:R-:W-:-:S04]  /*0b70*/  FFMA R12, R25, R12, R26 ;  /* 0x0000000c190c7223 */ /* 0x001fc8000000001a */
[----:B------:R-:W-:-:S04]  /*0b80*/  FFMA R0, R13, R0, R12 ;  /* 0x000000000d007223 */ /* 0x000fc8000000000c */
[----:B------:R-:W-:-:S04]  /*0b90*/  FFMA R27, R27, R14, R0 ;  /* 0x0000000e1b1b7223 */ /* 0x000fc80000000000 */
[----:B------:R-:W-:-:S04]  /*0ba0*/  FFMA R15, R8, R15, R27 ;  /* 0x0000000f080f7223 */ /* 0x000fc8000000001b */
[----:B--2---:R-:W-:Y:S01]  /*0bb0*/  FADD R15, R15, R22 ;  /* 0x000000160f0f7221 */ /* 0x004fe20000000000 */
[----:B---3--:R-:W-:-:S04]  /*0bc0*/  FADD R19, RZ, R19 ;  /* 0x00000013ff137221 */ /* 0x008fc80000000000 */
[----:B------:R-:W-:Y:S01]  /*0bd0*/  STG.E desc[UR4][R2.64+0xe0], R15 ;  /* 0x0000e00f02007986 */ /* 0x000fe2000c101904 */
[----:B----4-:R-:W-:-:S03]  /*0be0*/  FADD R21, RZ, R21 ;  /* 0x00000015ff157221 */ /* 0x010fc60000000000 */
[----:B------:R-:W-:Y:S01]  /*0bf0*/  STG.E desc[UR4][R2.64], R19 ;  /* 0x0000001302007986 */ /* 0x000fe2000c101904 */
[----:B-----5:R-:W-:-:S03]  /*0c00*/  FADD R9, RZ, R20 ;  /* 0x00000014ff097221 */ /* 0x020fc60000000000 */
[----:B------:R-:W-:Y:S01]  /*0c10*/  STG.E desc[UR4][R2.64+0x1c0], R21 ;  /* 0x0001c01502007986 */ /* 0x000fe2000c101904 */
[----:B------:R-:W-:-:S03]  /*0c20*/  FADD R11, RZ, R18 ;  /* 0x00000012ff0b7221 */ /* 0x000fc60000000000 */
        /* <DEDUP_REMOVED lines=8> */
[----:B------:R-:W-:Y:S04]  /*0cb0*/  STG.E desc[UR4][R2.64+0x620], R7 ;  /* 0x0006200702007986 */ /* 0x000fe8000c101904 */
[----:B------:R-:W-:Y:S01]  /*0cc0*/  STG.E desc[UR4][R2.64+0x700], R13 ;  /* 0x0007000d02007986 */ /* 0x000fe2000c101904 */
[----:B------:R-:W-:Y:S05]  /*0cd0*/  EXIT ;  /* 0x000000000000794d */ /* 0x000fea0003800000 */
.L_x_3:
[----:B------:R-:W-:-:S00]  /*0ce0*/  BRA `(.L_x_3) ;  /* 0xfffffffc00fc7947 */ /* 0x000fc0000383ffff */
[----:B------:R-:W-:-:S00]  /*0cf0*/  NOP ;  /* 0x0000000000007918 */ /* 0x000fc00000000000 */
        /* <DEDUP_REMOVED lines=8> */
.L_x_6:


//--------------------- .text._Z70kernel_sgemm_T_NT_m9_n9_k56_lda9_ldb9_ldc56_alpha_1_beta_1_sss_0b51dc0PKfiS0_iPfijPj --------------------------
	.section	.text._Z70kernel_sgemm_T_NT_m9_n9_k56_lda9_ldb9_ldc56_alpha_1_beta_1_sss_0b51dc0PKfiS0_iPfijPj,"ax",@progbits
	.align	128
        .global         _Z70kernel_sgemm_T_NT_m9_n9_k56_lda9_ldb9_ldc56_alpha_1_beta_1_sss_0b51dc0PKfiS0_iPfijPj
        .type           _Z70kernel_sgemm_T_NT_m9_n9_k56_lda9_ldb9_ldc56_alpha_1_beta_1_sss_0b51dc0PKfiS0_iPfijPj,@function
        .size           _Z70kernel_sgemm_T_NT_m9_n9_k56_lda9_ldb9_ldc56_alpha_1_beta_1_sss_0b51dc0PKfiS0_iPfijPj,(.L_x_7 - _Z70kernel_sgemm_T_NT_m9_n9_k56_lda9_ldb9_ldc56_alpha_1_beta_1_sss_0b51dc0PKfiS0_iPfijPj)
        .other          _Z70kernel_sgemm_T_NT_m9_n9_k56_lda9_ldb9_ldc56_alpha_1_beta_1_sss_0b51dc0PKfiS0_iPfijPj,@"STO_CUDA_ENTRY STV_DEFAULT"
_Z70kernel_sgemm_T_NT_m9_n9_k56_lda9_ldb9_ldc56_alpha_1_beta_1_sss_0b51dc0PKfiS0_iPfijPj:
.text._Z70kernel_sgemm_T_NT_m9_n9_k56_lda9_ldb9_ldc56_alpha_1_beta_1_sss_0b51dc0PKfiS0_iPfijPj:
        /* <DEDUP_REMOVED lines=18> */
.L_x_4:
[----:B------:R-:W1:Y:S01]  /*0120*/  S2R R3, SR_TID.X ;  /* 0x0000000000037919 */ /* 0x000e620000002100 */
[----:B------:R-:W2:Y:S01]  /*0130*/  LDC R5, c[0x0][0x388] ;  /* 0x0000e200ff057b82 */ /* 0x000ea20000000800 */
[----:B------:R-:W3:Y:S01]  /*0140*/  LDCU.64 UR6, c[0x0][0x380] ;  /* 0x00007000ff0677ac */ /* 0x000ee20008000a00 */
[----:B------:R-:W4:Y:S06]  /*0150*/  LDCU.64 UR8, c[0x0][0x390] ;  /* 0x00007200ff0877ac */ /* 0x000f2c0008000a00 */
[----:B------:R-:W5:Y:S01]  /*0160*/  LDC R7, c[0x0][0x398] ;  /* 0x0000e600ff077b82 */ /* 0x000f620000000800 */
[----:B--2---:R-:W-:-:S05]  /*0170*/  IMAD R0, R56, 0x1f8, R5 ;  /* 0x000001f838007824 */ /* 0x004fca00078e0205 */
[----:B-1----:R-:W-:Y:S01]  /*0180*/  IADD3 R0, P0, PT, R0, R3, RZ ;  /* 0x0000000300007210 */ /* 0x002fe20007f1e0ff */
[----:B-----5:R-:W-:-:S03]  /*0190*/  IMAD R4, R56, 0x51, R7 ;  /* 0x0000005138047824 */ /* 0x020fc600078e0207 */
[----:B------:R-:W-:Y:S02]  /*01a0*/  IADD3.X R5, PT, PT, RZ, RZ, RZ, P0, !PT ;  /* 0x000000ffff057210 */ /* 0x000fe400007fe4ff */
[----:B---3--:R-:W-:-:S04]  /*01b0*/  LEA R14, P0, R0, UR6, 0x2 ;  /* 0x00000006000e7c11 */ /* 0x008fc8000f8010ff */
[----:B------:R-:W-:Y:S02]  /*01c0*/  LEA.HI.X R15, R0, UR7, R5, 0x2, P0 ;  /* 0x00000007000f7c11 */ /* 0x000fe400080f1405 */
[C---:B------:R-:W-:Y:S02]  /*01d0*/  ISETP.GT.U32.AND P0, PT, R3.reuse, 0x12, PT ;  /* 0x000000120300780c */ /* 0x040fe40003f04070 */
[----:B------:R-:W-:Y:S01]  /*01e0*/  IADD3 R4, P2, PT, R4, R3, RZ ;  /* 0x0000000304047210 */ /* 0x000fe20007f5e0ff */
[----:B0-----:R-:W2:Y:S01]  /*01f0*/  LDG.E R9, desc[UR4][R14.64] ;  /* 0x000000040e097981 */ /* 0x001ea2000c1e1900 */
[----:B------:R-:W-:Y:S02]  /*0200*/  ISETP.GT.U32.AND P1, PT, R3, 0x10, PT ;  /* 0x000000100300780c */ /* 0x000fe40003f24070 */
[----:B------:R-:W-:Y:S01]  /*0210*/  IADD3.X R5, PT, PT, RZ, RZ, RZ, P2, !PT ;  /* 0x000000ffff057210 */ /* 0x000fe200017fe4ff */
[----:B------:R-:W3:Y:S01]  /*0220*/  LDG.E R8, desc[UR4][R14.64+0x100] ;  /* 0x000100040e087981 */ /* 0x000ee2000c1e1900 */
[----:B----4-:R-:W-:-:S03]  /*0230*/  LEA R16, P2, R4, UR8, 0x2 ;  /* 0x0000000804107c11 */ /* 0x010fc6000f8410ff */
[----:B------:R-:W4:Y:S01]  /*0240*/  LDG.E R7, desc[UR4][R14.64+0x200] ;  /* 0x000200040e077981 */ /* 0x000f22000c1e1900 */
[----:B------:R-:W-:-:S03]  /*0250*/  LEA.HI.X R17, R4, UR9, R5, 0x2, P2 ;  /* 0x0000000904117c11 */ /* 0x000fc600090f1405 */
[----:B------:R-:W5:Y:S04]  /*0260*/  LDG.E R0, desc[UR4][R14.64+0x300] ;  /* 0x000300040e007981 */ /* 0x000f68000c1e1900 */
[----:B------:R-:W5:Y:S04]  /*0270*/  LDG.E R10, desc[UR4][R14.64+0x400] ;  /* 0x000400040e0a7981 */ /* 0x000f68000c1e1900 */
[----:B------:R-:W5:Y:S04]  /*0280*/  LDG.E R6, desc[UR4][R14.64+0x500] ;  /* 0x000500040e067981 */ /* 0x000f68000c1e1900 */
[----:B------:R-:W5:Y:S04]  /*0290*/  LDG.E R5, desc[UR4][R14.64+0x600] ;  /* 0x000600040e057981 */ /* 0x000f68000c1e1900 */
[----:B------:R-:W5:Y:S04]  /*02a0*/  LDG.E R4, desc[UR4][R14.64+0x700] ;  /* 0x000700040e047981 */ /* 0x000f68000c1e1900 */
[----:B------:R0:W5:Y:S04]  /*02b0*/  @!P0 LDG.E R12, desc[UR4][R14.64+0x800] ;  /* 0x000800040e0c8981 */ /* 0x000168000c1e1900 */
[----:B------:R-:W5:Y:S04]  /*02c0*/  LDG.E R11, desc[UR4][R16.64] ;  /* 0x00000004100b7981 */ /* 0x000f68000c1e1900 */
[----:B------:R1:W5:Y:S01]  /*02d0*/  @!P1 LDG.E R13, desc[UR4][R16.64+0x100] ;  /* 0x00010004100d9981 */ /* 0x000362000c1e1900 */
[----:B------:R-:W-:-:S02]  /*02e0*/  MOV R18, 0x400 ;  /* 0x0000040000127802 */ /* 0x000fc40000000f00 */
[C---:B------:R-:W-:Y:S01]  /*02f0*/  LOP3.LUT R20, R3.reuse, 0x140, RZ, 0xfc, !PT ;  /* 0x0000014003147812 */ /* 0x040fe200078efcff */
[----:B------:R-:W1:Y:S01]  /*0300*/  S2R R21, SR_CgaCtaId ;  /* 0x0000000000157919 */ /* 0x000e620000008800 */
[C---:B------:R-:W-:Y:S02]  /*0310*/  LOP3.LUT R22, R3.reuse, 0x180, RZ, 0xfc, !PT ;  /* 0x0000018003167812 */ /* 0x040fe400078efcff */
[C---:B------:R-:W-:Y:S02]  /*0320*/  PRMT R19, R3.reuse, 0x9910, RZ ;  /* 0x0000991003137816 */ /* 0x040fe400000000ff */
[----:B------:R-:W-:Y:S02]  /*0330*/  LOP3.LUT R20, R20, 0xffff, RZ, 0xc0, !PT ;  /* 0x0000ffff14147812 */ /* 0x000fe400078ec0ff */
[----:B------:R-:W-:Y:S01]  /*0340*/  LOP3.LUT R23, R3, 0x1c0, RZ, 0xfc, !PT ;  /* 0x000001c003177812 */ /* 0x000fe200078efcff */
[----:B0-----:R-:W-:Y:S01]  /*0350*/  IMAD R14, R19, 0x3b, RZ ;  /* 0x0000003b130e7824 */ /* 0x001fe200078e02ff */
[----:B------:R-:W-:Y:S01]  /*0360*/  LOP3.LUT R22, R22, 0xffff, RZ, 0xc0, !PT ;  /* 0x0000ffff16167812 */ /* 0x000fe200078ec0ff */
[----:B------:R-:W-:Y:S01]  /*0370*/  IMAD R15, R20, 0x1c72, RZ ;  /* 0x00001c72140f7824 */ /* 0x000fe200078e02ff */
[----:B------:R-:W-:Y:S01]  /*0380*/  LOP3.LUT R23, R23, 0xffff, RZ, 0xc0, !PT ;  /* 0x0000ffff17177812 */ /* 0x000fe200078ec0ff */
[----:B------:R-:W-:Y:S01]  /*0390*/  IMAD R19, R19, 0x39, RZ ;  /* 0x0000003913137824 */ /* 0x000fe200078e02ff */
[----:B------:R-:W-:Y:S01]  /*03a0*/  PRMT R20, R14, 0x9910, RZ ;  /* 0x000099100e147816 */ /* 0x000fe200000000ff */
[----:B-1----:R-:W-:Y:S01]  /*03b0*/  IMAD R16, R22, 0x1c72, RZ ;  /* 0x00001c7216107824 */ /* 0x002fe200078e02ff */
[----:B------:R-:W-:Y:S01]  /*03c0*/  SHF.R.U32.HI R15, RZ, 0x10, R15 ;  /* 0x00000010ff0f7819 */ /* 0x000fe2000001160f */
[----:B------:R-:W-:Y:S01]  /*03d0*/  IMAD R17, R23, 0x1c72, RZ ;  /* 0x00001c7217117824 */ /* 0x000fe200078e02ff */
[----:B------:R-:W-:-:S02]  /*03e0*/  LOP3.LUT R22, R3, 0xc0, RZ, 0xfc, !PT ;  /* 0x000000c003167812 */ /* 0x000fc400078efcff */
[----:B------:R-:W-:Y:S02]  /*03f0*/  SHF.R.U32.HI R16, RZ, 0x10, R16 ;  /* 0x00000010ff107819 */ /* 0x000fe40000011610 */
[----:B------:R-:W-:Y:S02]  /*0400*/  PRMT R15, R15, 0x9910, RZ ;  /* 0x000099100f0f7816 */ /* 0x000fe400000000ff */
[----:B------:R-:W-:Y:S02]  /*0410*/  SHF.R.U32.HI R17, RZ, 0x10, R17 ;  /* 0x00000010ff117819 */ /* 0x000fe40000011611 */
[----:B------:R-:W-:Y:S02]  /*0420*/  PRMT R23, R16, 0x9910, RZ ;  /* 0x0000991010177816 */ /* 0x000fe400000000ff */
[----:B------:R-:W-:Y:S02]  /*0430*/  PRMT R25, R17, 0x9910, RZ ;  /* 0x0000991011197816 */ /* 0x000fe400000000ff */
[----:B------:R-:W-:-:S02]  /*0440*/  LOP3.LUT R19, R19, 0xffff, RZ, 0xc0, !PT ;  /* 0x0000ffff13137812 */ /* 0x000fc400078ec0ff */
[----:B------:R-:W-:Y:S02]  /*0450*/  ISETP.GT.U32.AND P2, PT, R3, 0x37, PT ;  /* 0x000000370300780c */ /* 0x000fe40003f44070 */
[----:B------:R-:W-:Y:S02]  /*0460*/  LEA R21, R21, R18, 0x18 ;  /* 0x0000001215157211 */ /* 0x000fe400078ec0ff */
[C---:B------:R-:W-:Y:S02]  /*0470*/  LOP3.LUT R18, R3.reuse, 0x100, RZ, 0xfc, !PT ;  /* 0x0000010003127812 */ /* 0x040fe400078efcff */
[----:B------:R-:W-:Y:S01]  /*0480*/  SHF.R.U32.HI R19, RZ, 0x9, R19 ;  /* 0x00000009ff137819 */ /* 0x000fe20000011613 */
[----:B------:R-:W-:Y:S01]  /*0490*/  IMAD R2, R2, 0x990, R21 ;  /* 0x0000099002027824 */ /* 0x000fe200078e0215 */
[----:B------:R-:W-:Y:S02]  /*04a0*/  LOP3.LUT R18, R18, 0xffff, RZ, 0xc0, !PT ;  /* 0x0000ffff12127812 */ /* 0x000fe400078ec0ff */
[----:B------:R-:W-:-:S03]  /*04b0*/  LOP3.LUT R21, R3, 0x80, RZ, 0xfc, !PT ;  /* 0x0000008003157812 */ /* 0x000fc600078efcff */
[----:B------:R-:W-:Y:S01]  /*04c0*/  IMAD R18, R18, 0x1c72, RZ ;  /* 0x00001c7212127824 */ /* 0x000fe200078e02ff */
[----:B------:R-:W-:-:S04]  /*04d0*/  PRMT R24, R21, 0x9910, RZ ;  /* 0x0000991015187816 */ /* 0x000fc800000000ff */
[----:B------:R-:W-:Y:S02]  /*04e0*/  SHF.R.U32.HI R14, RZ, 0x10, R18 ;  /* 0x00000010ff0e7819 */ /* 0x000fe40000011612 */
[----:B------:R-:W-:Y:S02]  /*04f0*/  MOV R18, R20 ;  /* 0x0000001400127202 */ /* 0x000fe40000000f00 */
[----:B------:R-:W-:Y:S02]  /*0500*/  LOP3.LUT R20, R3, 0x40, RZ, 0xfc, !PT ;  /* 0x0000004003147812 */ /* 0x000fe400078efcff */
[----:B------:R-:W-:Y:S01]  /*0510*/  PRMT R14, R14, 0x9910, RZ ;  /* 0x000099100e0e7816 */ /* 0x000fe200000000ff */
[--C-:B------:R-:W-:Y:S02]  /*0520*/  IMAD R16, R15, -0x212, R18.reuse ;  /* 0xfffffdee0f107824 */ /* 0x100fe400078e0212 */
[----:B------:R-:W-:Y:S01]  /*0530*/  IMAD R15, R23, -0x212, R18 ;  /* 0xfffffdee170f7824 */ /* 0x000fe200078e0212 */
[----:B------:R-:W-:-:S02]  /*0540*/  PRMT R23, R20, 0x9910, RZ ;  /* 0x0000991014177816 */ /* 0x000fc400000000ff */
[----:B------:R-:W-:Y:S01]  /*0550*/  MOV R17, R14 ;  /* 0x0000000e00117202 */ /* 0x000fe20000000f00 */
[--C-:B------:R-:W-:Y:S01]  /*0560*/  IMAD R14, R25, -0x212, R18.reuse ;  /* 0xfffffdee190e7824 */ /* 0x100fe200078e0212 */
[----:B------:R-:W-:Y:S02]  /*0570*/  PRMT R25, R22, 0x9910, RZ ;  /* 0x0000991016197816 */ /* 0x000fe400000000ff */
[----:B------:R-:W-:Y:S01]  /*0580*/  @!P0 LOP3.LUT R20, R3, 0x200, RZ, 0xfc, !PT ;  /* 0x0000020003148812 */ /* 0x000fe200078efcff */
[----:B------:R-:W-:Y:S01]  /*0590*/  IMAD R17, R17, -0x212, R18 ;  /* 0xfffffdee11117824 */ /* 0x000fe200078e0212 */
[----:B------:R-:W-:Y:S01]  /*05a0*/  MOV R21, R23 ;  /* 0x0000001700157202 */ /* 0x000fe20000000f00 */
[----:B------:R-:W-:Y:S01]  /*05b0*/  IMAD R18, R3, 0x3b, RZ ;  /* 0x0000003b03127824 */ /* 0x000fe200078e02ff */
[----:B------:R-:W-:Y:S02]  /*05c0*/  MOV R22, R24 ;  /* 0x0000001800167202 */ /* 0x000fe40000000f00 */
[----:B------:R-:W-:-:S02]  /*05d0*/  MOV R23, R25 ;  /* 0x0000001900177202 */ /* 0x000fc40000000f00 */
[----:B------:R-:W-:Y:S01]  /*05e0*/  @!P0 LOP3.LUT R24, R20, 0xffff, RZ, 0xc0, !PT ;  /* 0x0000ffff14188812 */ /* 0x000fe200078ec0ff */
[----:B------:R-:W-:Y:S01]  /*05f0*/  IMAD R20, R21, 0x39, RZ ;  /* 0x0000003915147824 */ /* 0x000fe200078e02ff */
[----:B------:R-:W-:Y:S01]  /*0600*/  LOP3.LUT R25, R19, 0xffff, RZ, 0xc0, !PT ;  /* 0x0000ffff13197812 */ /* 0x000fe200078ec0ff */
[----:B------:R-:W-:Y:S01]  /*0610*/  IMAD R21, R22, 0x39, RZ ;  /* 0x0000003916157824 */ /* 0x000fe200078e02ff */
[----:B------:R-:W-:Y:S01]  /*0620*/  IADD3 R16, PT, PT, R16, 0x49c0, RZ ;  /* 0x000049c010107810 */ /* 0x000fe20007ffe0ff */
[----:B------:R-:W-:Y:S01]  /*0630*/  IMAD R22, R23, 0x39, RZ ;  /* 0x0000003917167824 */ /* 0x000fe200078e02ff */
[----:B------:R-:W-:Y:S01]  /*0640*/  LOP3.LUT R20, R20, 0xffff, RZ, 0xc0, !PT ;  /* 0x0000ffff14147812 */ /* 0x000fe200078ec0ff */
[----:B------:R-:W-:Y:S01]  /*0650*/  @!P0 IMAD R23, R24, 0x1c72, RZ ;  /* 0x00001c7218178824 */ /* 0x000fe200078e02ff */
[----:B------:R-:W-:Y:S02]  /*0660*/  LOP3.LUT R21, R21, 0xffff, RZ, 0xc0, !PT ;  /* 0x0000ffff15157812 */ /* 0x000fe400078ec0ff */
[----:B------:R-:W-:-:S02]  /*0670*/  LOP3.LUT R22, R22, 0xffff, RZ, 0xc0, !PT ;  /* 0x0000ffff16167812 */ /* 0x000fc400078ec0ff */
[----:B------:R-:W-:Y:S02]  /*0680*/  SHF.R.U32.HI R19, RZ, 0x9, R20 ;  /* 0x00000009ff137819 */ /* 0x000fe40000011614 */
[----:B------:R-:W-:Y:S02]  /*0690*/  SHF.R.U32.HI R20, RZ, 0x9, R21 ;  /* 0x00000009ff147819 */ /* 0x000fe40000011615 */
[----:B------:R-:W-:Y:S02]  /*06a0*/  SHF.R.U32.HI R21, RZ, 0x9, R22 ;  /* 0x00000009ff157819 */ /* 0x000fe40000011616 */
[----:B------:R-:W-:Y:S02]  /*06b0*/  LOP3.LUT R27, R19, 0xffff, RZ, 0xc0, !PT ;  /* 0x0000ffff131b7812 */ /* 0x000fe400078ec0ff */
[----:B------:R-:W-:Y:S01]  /*06c0*/  LOP3.LUT R29, R20, 0xffff, RZ, 0xc0, !PT ;  /* 0x0000ffff141d7812 */ /* 0x000fe200078ec0ff */
[----:B------:R-:W-:Y:S01]  /*06d0*/  IMAD R20, R25, 0xfdee, R18 ;  /* 0x0000fdee19147824 */ /* 0x000fe200078e0212 */
[----:B------:R-:W-:-:S02]  /*06e0*/  @!P0 SHF.R.U32.HI R23, RZ, 0x10, R23 ;  /* 0x00000010ff178819 */ /* 0x000fc40000011617 */
[----:B------:R-:W-:Y:S01]  /*06f0*/  LOP3.LUT R31, R21, 0xffff, RZ, 0xc0, !PT ;  /* 0x0000ffff151f7812 */ /* 0x000fe200078ec0ff */
[--C-:B------:R-:W-:Y:S01]  /*0700*/  IMAD R21, R27, 0xfdee, R18.reuse ;  /* 0x0000fdee1b157824 */ /* 0x100fe200078e0212 */
[----:B------:R-:W-:Y:S01]  /*0710*/  SHF.L.U32 R20, R20, 0x2, RZ ;  /* 0x0000000214147819 */ /* 0x000fe200000006ff */
[--C-:B------:R-:W-:Y:S01]  /*0720*/  IMAD R22, R29, 0xfdee, R18.reuse ;  /* 0x0000fdee1d167824 */ /* 0x100fe200078e0212 */
[----:B------:R-:W-:Y:S01]  /*0730*/  IADD3 R24, PT, PT, R17, 0x3b00, RZ ;  /* 0x00003b0011187810 */ /* 0x000fe20007ffe0ff */
[--C-:B------:R-:W-:Y:S01]  /*0740*/  @!P0 IMAD R19, R23, -0x212, R18.reuse ;  /* 0xfffffdee17138824 */ /* 0x100fe200078e0212 */
[----:B------:R-:W-:Y:S01]  /*0750*/  LEA R21, R21, 0x3b00, 0x2 ;  /* 0x00003b0015157811 */ /* 0x000fe200078e10ff */
[----:B------:R-:W-:Y:S01]  /*0760*/  IMAD R18, R31, 0xfdee, R18 ;  /* 0x0000fdee1f127824 */ /* 0x000fe200078e0212 */
[----:B------:R-:W-:Y:S02]  /*0770*/  LEA R22, R22, 0x7600, 0x2 ;  /* 0x0000760016167811 */ /* 0x000fe400078e10ff */
[----:B------:R-:W-:-:S02]  /*0780*/  LOP3.LUT R17, R20, 0x3fffc, RZ, 0xc0, !PT ;  /* 0x0003fffc14117812 */ /* 0x000fc400078ec0ff */
[----:B------:R-:W-:Y:S02]  /*0790*/  LEA R20, R18, 0xb100, 0x2 ;  /* 0x0000b10012147811 */ /* 0x000fe400078e10ff */
[----:B------:R-:W-:Y:S02]  /*07a0*/  LOP3.LUT R21, R21, 0x3fffc, RZ, 0xc0, !PT ;  /* 0x0003fffc15157812 */ /* 0x000fe400078ec0ff */
[----:B------:R-:W-:Y:S02]  /*07b0*/  LOP3.LUT R23, R22, 0x3fffc, RZ, 0xc0, !PT ;  /* 0x0003fffc16177812 */ /* 0x000fe400078ec0ff */
[----:B------:R-:W-:Y:S02]  /*07c0*/  IADD3 R18, PT, PT, R2, R17, RZ ;  /* 0x0000001102127210 */ /* 0x000fe40007ffe0ff */
[----:B------:R-:W-:Y:S02]  /*07d0*/  LOP3.LUT R17, R20, 0x3fffc, RZ, 0xc0, !PT ;  /* 0x0003fffc14117812 */ /* 0x000fe400078ec0ff */
[----:B------:R-:W-:-:S02]  /*07e0*/  IADD3 R21, PT, PT, R2, R21, RZ ;  /* 0x0000001502157210 */ /* 0x000fc40007ffe0ff */
[----:B------:R-:W-:Y:S02]  /*07f0*/  IADD3 R15, PT, PT, R15, 0x5880, RZ ;  /* 0x000058800f0f7810 */ /* 0x000fe40007ffe0ff */
[----:B------:R-:W-:Y:S02]  /*0800*/  IADD3 R20, PT, PT, R2, R23, RZ ;  /* 0x0000001702147210 */ /* 0x000fe40007ffe0ff */
[----:B------:R-:W-:Y:S02]  /*0810*/  IADD3 R14, PT, PT, R14, 0x6740, RZ ;  /* 0x000067400e0e7810 */ /* 0x000fe40007ffe0ff */
[----:B------:R-:W-:Y:S02]  /*0820*/  LOP3.LUT R23, R24, 0xffff, RZ, 0xc0, !PT ;  /* 0x0000ffff18177812 */ /* 0x000fe400078ec0ff */
[----:B------:R-:W-:Y:S02]  /*0830*/  LOP3.LUT R25, R16, 0xffff, RZ, 0xc0, !PT ;  /* 0x0000ffff10197812 */ /* 0x000fe400078ec0ff */
[----:B------:R-:W-:-:S02]  /*0840*/  LOP3.LUT R15, R15, 0xffff, RZ, 0xc0, !PT ;  /* 0x0000ffff0f0f7812 */ /* 0x000fc400078ec0ff */
[----:B------:R-:W-:Y:S02]  /*0850*/  IADD3 R17, PT, PT, R2, R17, RZ ;  /* 0x0000001102117210 */ /* 0x000fe40007ffe0ff */
[-C--:B------:R-:W-:Y:S02]  /*0860*/  LEA R23, R23, R2.reuse, 0x2 ;  /* 0x0000000217177211 */ /* 0x080fe400078e10ff */
[----:B------:R-:W-:Y:S01]  /*0870*/  @!P0 LEA R19, R19, R2, 0x2 ;  /* 0x0000000213138211 */ /* 0x000fe200078e10ff */
[----:B--2---:R0:W-:Y:S04]  /*0880*/  STS [R18], R9 ;  /* 0x0000000912007388 */ /* 0x0041e80000000800 */
[----:B---3--:R1:W-:Y:S04]  /*0890*/  STS [R21], R8 ;  /* 0x0000000815007388 */ /* 0x0083e80000000800 */
[----:B----4-:R2:W-:Y:S01]  /*08a0*/  STS [R20], R7 ;  /* 0x0000000714007388 */ /* 0x0105e20000000800 */
[----:B0-----:R-:W-:-:S03]  /*08b0*/  LOP3.LUT R9, R14, 0xffff, RZ, 0xc0, !PT ;  /* 0x0000ffff0e097812 */ /* 0x001fc600078ec0ff */
[----:B-----5:R0:W-:Y:S01]  /*08c0*/  STS [R17], R0 ;  /* 0x0000000011007388 */ /* 0x0201e20000000800 */
[-C--:B-1----:R-:W-:Y:S02]  /*08d0*/  LEA R8, R15, R2.reuse, 0x2 ;  /* 0x000000020f087211 */ /* 0x082fe400078e10ff */
[-C--:B------:R-:W-:Y:S01]  /*08e0*/  LEA R9, R9, R2.reuse, 0x2 ;  /* 0x0000000209097211 */ /* 0x080fe200078e10ff */
[----:B------:R1:W-:Y:S01]  /*08f0*/  STS [R23], R10 ;  /* 0x0000000a17007388 */ /* 0x0003e20000000800 */
[-C--:B--2---:R-:W-:Y:S02]  /*0900*/  LEA R7, R25, R2.reuse, 0x2 ;  /* 0x0000000219077211 */ /* 0x084fe400078e10ff */
[----:B0-----:R-:W-:-:S03]  /*0910*/  LEA R0, R3, R2, 0x2 ;  /* 0x0000000203007211 */ /* 0x001fc600078e10ff */
[----:B------:R1:W-:Y:S04]  /*0920*/  STS [R7], R6 ;  /* 0x0000000607007388 */ /* 0x0003e80000000800 */
[----:B------:R1:W-:Y:S04]  /*0930*/  STS [R8], R5 ;  /* 0x0000000508007388 */ /* 0x0003e80000000800 */
[----:B------:R1:W-:Y:S04]  /*0940*/  STS [R9], R4 ;  /* 0x0000000409007388 */ /* 0x0003e80000000800 */
[----:B------:R1:W-:Y:S04]  /*0950*/  @!P0 STS [R19+0x1d800], R12 ;  /* 0x01d8000c13008388 */ /* 0x0003e80000000800 */
[----:B------:R1:W-:Y:S04]  /*0960*/  STS [R0+0x84c], R11 ;  /* 0x00084c0b00007388 */ /* 0x0003e80000000800 */
[----:B------:R1:W-:Y:S01]  /*0970*/  @!P1 STS [R0+0x94c], R13 ;  /* 0x00094c0d00009388 */ /* 0x0003e20000000800 */
[----:B------:R-:W-:Y:S06]  /*0980*/  BAR.SYNC.DEFER_BLOCKING 0x0 ;  /* 0x0000000000007b1d */ /* 0x000fec0000010000 */
[----:B------:R-:W-:Y:S05]  /*0990*/  @P2 EXIT ;  /* 0x000000000000294d */ /* 0x000fea0003800000 */
[----:B-1----:R-:W-:Y:S01]  /*09a0*/  LDS R10, [R0] ;  /* 0x00000000000a7984 */ /* 0x002fe20000000800 */
[----:B------:R-:W0:Y:S03]  /*09b0*/  LDCU.64 UR6, c[0x0][0x3a0] ;  /* 0x00007400ff0677ac */ /* 0x000e260008000a00 */
[----:B------:R-:W1:Y:S04]  /*09c0*/  LDS.128 R4, [R2+0x900] ;  /* 0x0009000002047984 */ /* 0x000e680000000c00 */
[----:B------:R-:W2:Y:S04]  /*09d0*/  LDS R9, [R0+0xec] ;  /* 0x0000ec0000097984 */ /* 0x000ea80000000800 */
[----:B------:R-:W3:Y:S04]  /*09e0*/  LDS R8, [R0+0x1d8] ;  /* 0x0001d80000087984 */ /* 0x000ee80000000800 */
[----:B------:R-:W4:Y:S04]  /*09f0*/  LDS R3, [R2+0x84c] ;  /* 0x00084c0002037984 */ /* 0x000f280000000800 */
[----:B------:R-:W5:Y:S04]  /*0a00*/  LDS R59, [R0+0x2c4] ;  /* 0x0002c400003b7984 */ /* 0x000f680000000800 */
[----:B------:R-:W0:Y:S04]  /*0a10*/  LDS.128 R52, [R2+0x890] ;  /* 0x0008900002347984 */ /* 0x000e280000000c00 */
[----:B------:R-:W0:Y:S04]  /*0a20*/  LDS.128 R44, [R2+0x850] ;  /* 0x00085000022c7984 */ /* 0x000e280000000c00 */
[----:B------:R-:W0:Y:S04]  /*0a30*/  LDS.128 R16, [R2+0x8d0] ;  /* 0x0008d00002107984 */ /* 0x000e280000000c00 */
[----:B------:R-:W0:Y:S04]  /*0a40*/  LDS.128 R32, [R2+0x8e0] ;  /* 0x0008e00002207984 */ /* 0x000e280000000c00 */
[----:B------:R-:W0:Y:S01]  /*0a50*/  LDS.128 R12, [R2+0x870] ;  /* 0x00087000020c7984 */ /* 0x000e220000000c00 */
[----:B-1----:R-:W-:-:S03]  /*0a60*/  FFMA R4, R10, R4, RZ ;  /* 0x000000040a047223 */ /* 0x002fc600000000ff */
[----:B------:R-:W1:Y:S01]  /*0a70*/  LDS.128 R48, [R2+0x920] ;  /* 0x0009200002307984 */ /* 0x000e620000000c00 */
[----:B--2---:R-:W-:-:S03]  /*0a80*/  FFMA R5, R5, R9, R4 ;  /* 0x0000000905057223 */ /* 0x004fc60000000004 */
[----:B------:R-:W2:Y:S01]  /*0a90*/  LDS.128 R20, [R2+0x8b0] ;  /* 0x0008b00002147984 */ /* 0x000ea20000000c00 */
[----:B---3--:R-:W-:-:S03]  /*0aa0*/  FFMA R6, R8, R6, R5 ;  /* 0x0000000608067223 */ /* 0x008fc60000000005 */
[----:B------:R-:W3:Y:S01]  /*0ab0*/  LDS.128 R24, [R2+0x940] ;  /* 0x0009400002187984 */ /* 0x000ee20000000c00 */
[----:B----4-:R-:W-:-:S03]  /*0ac0*/  FFMA R4, R10, R3, RZ ;  /* 0x000000030a047223 */ /* 0x010fc600000000ff */
[----:B------:R-:W4:Y:S01]  /*0ad0*/  LDS.128 R28, [R2+0x960] ;  /* 0x00096000021c7984 */ /* 0x000f220000000c00 */
[----:B-----5:R-:W-:-:S03]  /*0ae0*/  FFMA R3, R59, R7, R6 ;  /* 0x000000073b037223 */ /* 0x020fc60000000006 */
[----:B------:R-:W5:Y:S01]  /*0af0*/  LDS.128 R36, [R2+0x970] ;  /* 0x0009700002247984 */ /* 0x000f620000000c00 */
[----:B0-----:R-:W-:-:S03]  /*0b00*/  FFMA R6, R10, R53, RZ ;  /* 0x000000350a067223 */ /* 0x001fc600000000ff */
[----:B------:R-:W0:Y:S01]  /*0b10*/  LDS.128 R40, [R2+0x8c0] ;  /* 0x0008c00002287984 */ /* 0x000e220000000c00 */
[C---:B------:R-:W-:Y:S01]  /*0b20*/  FFMA R4, R9.reuse, R44, R4 ;  /* 0x0000002c09047223 */ /* 0x040fe20000000004 */
[----:B------:R-:W-:-:S03]  /*0b30*/  FFMA R54, R9, R54, R6 ;  /* 0x0000003609367223 */ /* 0x000fc60000000006 */
[----:B------:R-:W-:Y:S01]  /*0b40*/  FFMA R4, R45, R8, R4 ;  /* 0x000000082d047223 */ /* 0x000fe20000000004 */
[----:B------:R-:W-:-:S03]  /*0b50*/  FFMA R6, R10, R19, RZ ;  /* 0x000000130a067223 */ /* 0x000fc600000000ff */
[----:B------:R-:W-:Y:S01]  /*0b60*/  FFMA R46, R59, R46, R4 ;  /* 0x0000002e3b2e7223 */ /* 0x000fe20000000004 */
[----:B------:R-:W-:Y:S02]  /*0b70*/  FFMA R32, R9, R32, R6 ;  /* 0x0000002009207223 */ /* 0x000fe40000000006 */
[----:B------:R-:W0:Y:S01]  /*0b80*/  LDS.128 R4, [R2+0x950] ;  /* 0x0009500002047984 */ /* 0x000e220000000c00 */
[----:B------:R-:W-:Y:S01]  /*0b90*/  FFMA R12, R10, R12, RZ ;  /* 0x0000000c0a0c7223 */ /* 0x000fe200000000ff */
[----:B------:R-:W-:-:S03]  /*0ba0*/  FFMA R33, R33, R8, R32 ;  /* 0x0000000821217223 */ /* 0x000fc60000000020 */
[----:B------:R-:W-:Y:S01]  /*0bb0*/  FFMA R13, R13, R9, R12 ;  /* 0x000000090d0d7223 */ /* 0x000fe2000000000c */
[----:B-1----:R-:W-:Y:S01]  /*0bc0*/  FFMA R49, R10, R49, RZ ;  /* 0x000000310a317223 */ /* 0x002fe200000000ff */
[----:B------:R-:W-:Y:S02]  /*0bd0*/  FFMA R34, R59, R34, R33 ;  /* 0x000000223b227223 */ /* 0x000fe40000000021 */
[----:B------:R-:W-:Y:S01]  /*0be0*/  FFMA R14, R8, R14, R13 ;  /* 0x0000000e080e7223 */ /* 0x000fe2000000000d */
[C---:B--2---:R-:W-:Y:S01]  /*0bf0*/  FFMA R22, R10.reuse, R22, RZ ;  /* 0x000000160a167223 */ /* 0x044fe200000000ff */
[----:B------:R-:W-:Y:S02]  /*0c00*/  FFMA R50, R9, R50, R49 ;  /* 0x0000003209327223 */ /* 0x000fe40000000031 */
[----:B------:R-:W-:Y:S01]  /*0c10*/  FFMA R57, R59, R15, R14 ;  /* 0x0000000f3b397223 */ /* 0x000fe2000000000e */
[----:B---3--:R-:W-:Y:S01]  /*0c20*/  FFMA R26, R10, R26, RZ ;  /* 0x0000001a0a1a7223 */ /* 0x008fe200000000ff */
[----:B------:R-:W-:Y:S01]  /*0c30*/  FFMA R23, R23, R9, R22 ;  /* 0x0000000917177223 */ /* 0x000fe20000000016 */
[----:B------:R-:W-:Y:S01]  /*0c40*/  FFMA R51, R8, R51, R50 ;  /* 0x0000003308337223 */ /* 0x000fe20000000032 */
[----:B------:R-:W1:Y:S01]  /*0c50*/  LDS R22, [R0+0x3b0] ;  /* 0x0003b00000167984 */ /* 0x000e620000000800 */
[----:B----4-:R-:W-:Y:S01]  /*0c60*/  FFMA R31, R10, R31, RZ ;  /* 0x0000001f0a1f7223 */ /* 0x010fe200000000ff */
[----:B------:R-:W-:Y:S01]  /*0c70*/  FFMA R27, R27, R9, R26 ;  /* 0x000000091b1b7223 */ /* 0x000fe2000000001a */
[----:B------:R-:W-:Y:S01]  /*0c80*/  FFMA R26, R8, R55, R54 ;  /* 0x00000037081a7223 */ /* 0x000fe20000000036 */
[----:B------:R-:W2:Y:S01]  /*0c90*/  LDS.128 R12, [R2+0x930] ;  /* 0x00093000020c7984 */ /* 0x000ea20000000c00 */
[----:B-----5:R-:W-:-:S04]  /*0ca0*/  FFMA R36, R9, R36, R31 ;  /* 0x0000002409247223 */ /* 0x020fc8000000001f */
[----:B------:R-:W-:Y:S01]  /*0cb0*/  FFMA R36, R37, R8, R36 ;  /* 0x0000000825247223 */ /* 0x000fe20000000024 */
[C---:B0-----:R-:W-:Y:S02]  /*0cc0*/  FFMA R40, R8.reuse, R40, R23 ;  /* 0x0000002808287223 */ /* 0x041fe40000000017 */
[----:B------:R-:W0:Y:S01]  /*0cd0*/  LDC R23, c[0x0][0x3a8] ;  /* 0x0000ea00ff177b82 */ /* 0x000e220000000800 */
[----:B------:R-:W-:Y:S01]  /*0ce0*/  FFMA R38, R59, R38, R36 ;  /* 0x000000263b267223 */ /* 0x000fe20000000024 */
[-C--:B------:R-:W-:Y:S01]  /*0cf0*/  FFMA R41, R41, R59.reuse, R40 ;  /* 0x0000003b29297223 */ /* 0x080fe20000000028 */
[----:B------:R-:W-:Y:S02]  /*0d00*/  FFMA R4, R8, R4, R27 ;  /* 0x0000000408047223 */ /* 0x000fe4000000001b */
[----:B------:R-:W3:Y:S02]  /*0d10*/  LDS.128 R8, [R2+0x8a0] ;  /* 0x0008a00002087984 */ /* 0x000ee40000000c00 */
[----:B------:R-:W-:-:S02]  /*0d20*/  FFMA R27, R5, R59, R4 ;  /* 0x0000003b051b7223 */ /* 0x000fc40000000004 */
[----:B------:R-:W4:Y:S02]  /*0d30*/  LDS R5, [R0+0x49c] ;  /* 0x00049c0000057984 */ /* 0x000f240000000800 */
[C---:B-1----:R-:W-:Y:S01]  /*0d40*/  FFMA R40, R22.reuse, R6, R27 ;  /* 0x0000000616287223 */ /* 0x042fe2000000001b */
[C---:B------:R-:W-:Y:S01]  /*0d50*/  FFMA R19, R22.reuse, R35, R34 ;  /* 0x0000002316137223 */ /* 0x040fe20000000022 */
[----:B------:R-:W-:Y:S01]  /*0d60*/  FFMA R6, R22, R39, R38 ;  /* 0x0000002716067223 */ /* 0x000fe20000000026 */
[----:B------:R-:W1:Y:S01]  /*0d70*/  LDS.128 R32, [R2+0x880] ;  /* 0x0008800002207984 */ /* 0x000e620000000c00 */
[----:B0-----:R-:W-:Y:S02]  /*0d80*/  IMAD R27, R56, 0x1f8, R23 ;  /* 0x000001f8381b7824 */ /* 0x001fe400078e0217 */
[----:B--2---:R-:W-:Y:S01]  /*0d90*/  FFMA R12, R59, R12, R51 ;  /* 0x0000000c3b0c7223 */ /* 0x004fe20000000033 */
[C---:B------:R-:W-:Y:S01]  /*0da0*/  FFMA R4, R22.reuse, R47, R46 ;  /* 0x0000002f16047223 */ /* 0x040fe2000000002e */
[----:B------:R-:W0:Y:S01]  /*0db0*/  LDS.128 R36, [R2+0x910] ;  /* 0x0009100002247984 */ /* 0x000e220000000c00 */
[----:B------:R-:W-:Y:S01]  /*0dc0*/  FFMA R42, R22, R42, R41 ;  /* 0x0000002a162a7223 */ /* 0x000fe20000000029 */
[----:B------:R-:W-:Y:S01]  /*0dd0*/  FFMA R23, R13, R22, R12 ;  /* 0x000000160d177223 */ /* 0x000fe2000000000c */
[----:B---3--:R-:W-:-:S02]  /*0de0*/  FFMA R26, R59, R8, R26 ;  /* 0x000000083b1a7223 */ /* 0x008fc4000000001a */
[----:B------:R-:W2:Y:S02]  /*0df0*/  S2R R8, SR_TID.X ;  /* 0x0000000000087919 */ /* 0x000ea40000002100 */
[----:B------:R-:W-:Y:S01]  /*0e00*/  FFMA R44, R9, R22, R26 ;  /* 0x00000016092c7223 */ /* 0x000fe2000000001a */
[C---:B----4-:R-:W-:Y:S01]  /*0e10*/  FFMA R14, R5.reuse, R14, R23 ;  /* 0x0000000e050e7223 */ /* 0x050fe20000000017 */
[C---:B------:R-:W-:Y:S01]  /*0e20*/  FFMA R47, R5.reuse, R7, R40 ;  /* 0x00000007052f7223 */ /* 0x040fe20000000028 */
[----:B------:R-:W3:Y:S01]  /*0e30*/  LDS R26, [R0+0x588] ;  /* 0x00058800001a7984 */ /* 0x000ee20000000800 */
[----:B------:R-:W-:Y:S01]  /*0e40*/  FFMA R9, R5, R10, R44 ;  /* 0x0000000a05097223 */ /* 0x000fe2000000002c */
[----:B-1----:R-:W-:-:S04]  /*0e50*/  FFMA R32, R22, R32, R57 ;  /* 0x0000002016207223 */ /* 0x002fc80000000039 */
[----:B------:R-:W-:Y:S01]  /*0e60*/  FFMA R33, R33, R5, R32 ;  /* 0x0000000521217223 */ /* 0x000fe20000000020 */
[----:B--2---:R-:W-:-:S04]  /*0e70*/  IADD3 R8, P0, PT, R27, R8, RZ ;  /* 0x000000081b087210 */ /* 0x004fc80007f1e0ff */
[----:B------:R-:W-:Y:S02]  /*0e80*/  IADD3.X R13, PT, PT, RZ, RZ, RZ, P0, !PT ;  /* 0x000000ffff0d7210 */ /* 0x000fe400007fe4ff */
[----:B------:R-:W-:-:S04]  /*0e90*/  LEA R44, P0, R8, UR6, 0x2 ;  /* 0x00000006082c7c11 */ /* 0x000fc8000f8010ff */
[----:B------:R-:W-:Y:S01]  /*0ea0*/  LEA.HI.X R45, R8, UR7, R13, 0x2, P0 ;  /* 0x00000007082d7c11 */ /* 0x000fe200080f140d */
[----:B0-----:R-:W-:Y:S01]  /*0eb0*/  FFMA R8, R22, R36, R3 ;  /* 0x0000002416087223 */ /* 0x001fe20000000003 */
[----:B------:R-:W-:Y:S02]  /*0ec0*/  FFMA R13, R5, R43, R42 ;  /* 0x0000002b050d7223 */ /* 0x000fe4000000002a */
[----:B------:R-:W0:Y:S04]  /*0ed0*/  LDS R43, [R0+0x674] ;  /* 0x00067400002b7984 */ /* 0x000e280000000800 */
[----:B------:R-:W2:Y:S04]  /*0ee0*/  LDG.E R23, desc[UR4][R44.64] ;  /* 0x000000042c177981 */ /* 0x000ea8000c1e1900 */
[----:B------:R-:W4:Y:S04]  /*0ef0*/  LDG.E R7, desc[UR4][R44.64+0xe0] ;  /* 0x0000e0042c077981 */ /* 0x000f28000c1e1900 */
[----:B------:R-:W5:Y:S04]  /*0f00*/  LDG.E R31, desc[UR4][R44.64+0x1c0] ;  /* 0x0001c0042c1f7981 */ /* 0x000f68000c1e1900 */
[----:B------:R-:W5:Y:S01]  /*0f10*/  LDG.E R27, desc[UR4][R44.64+0x2a0] ;  /* 0x0002a0042c1b7981 */ /* 0x000f62000c1e1900 */
[C---:B---3--:R-:W-:Y:S01]  /*0f20*/  FFMA R11, R26.reuse, R11, R9 ;  /* 0x0000000b1a0b7223 */ /* 0x048fe20000000009 */
[----:B------:R-:W-:-:S02]  /*0f30*/  FFMA R34, R26, R34, R33 ;  /* 0x000000221a227223 */ /* 0x000fc40000000021 */
[----:B------:R-:W3:Y:S04]  /*0f40*/  LDG.E R41, desc[UR4][R44.64+0x380] ;  /* 0x000380042c297981 */ /* 0x000ee8000c1e1900 */
[----:B------:R-:W3:Y:S04]  /*0f50*/  LDG.E R3, desc[UR4][R44.64+0x460] ;  /* 0x000460042c037981 */ /* 0x000ee8000c1e1900 */
[----:B------:R-:W3:Y:S04]  /*0f60*/  LDG.E R22, desc[UR4][R44.64+0x540] ;  /* 0x000540042c167981 */ /* 0x000ee8000c1e1900 */
[----:B------:R-:W3:Y:S04]  /*0f70*/  LDG.E R36, desc[UR4][R44.64+0x620] ;  /* 0x000620042c247981 */ /* 0x000ee8000c1e1900 */
[----:B------:R-:W3:Y:S01]  /*0f80*/  LDG.E R40, desc[UR4][R44.64+0x700] ;  /* 0x000700042c287981 */ /* 0x000ee2000c1e1900 */
[C---:B------:R-:W-:Y:S01]  /*0f90*/  FFMA R9, R26.reuse, R15, R14 ;  /* 0x0000000f1a097223 */ /* 0x040fe2000000000e */
[----:B------:R-:W-:Y:S01]  /*0fa0*/  FFMA R37, R37, R5, R8 ;  /* 0x0000000525257223 */ /* 0x000fe20000000008 */
[C---:B------:R-:W-:Y:S01]  /*0fb0*/  FFMA R28, R26.reuse, R28, R47 ;  /* 0x0000001c1a1c7223 */ /* 0x040fe2000000002f */
[C---:B------:R-:W-:Y:S01]  /*0fc0*/  FFMA R16, R26.reuse, R16, R13 ;  /* 0x000000101a107223 */ /* 0x040fe2000000000d */
[C---:B0-----:R-:W-:Y:S01]  /*0fd0*/  FFMA R20, R43.reuse, R20, R11 ;  /* 0x000000142b147223 */ /* 0x041fe2000000000b */
[----:B------:R-:W-:Y:S01]  /*0fe0*/  FFMA R38, R26, R38, R37 ;  /* 0x000000261a267223 */ /* 0x000fe20000000025 */
[C---:B------:R-:W-:Y:S01]  /*0ff0*/  FFMA R47, R43.reuse, R24, R9 ;  /* 0x000000182b2f7223 */ /* 0x040fe20000000009 */
[C---:B------:R-:W-:Y:S01]  /*1000*/  FFMA R37, R43.reuse, R35, R34 ;  /* 0x000000232b257223 */ /* 0x040fe20000000022 */
[----:B------:R-:W0:Y:S01]  /*1010*/  LDS.128 R12, [R2+0x860] ;  /* 0x00086000020c7984 */ /* 0x000e220000000c00 */
[C---:B------:R-:W-:Y:S01]  /*1020*/  FFMA R17, R43.reuse, R17, R16 ;  /* 0x000000112b117223 */ /* 0x040fe20000000010 */
[C---:B------:R-:W-:Y:S01]  /*1030*/  FFMA R39, R43.reuse, R39, R38 ;  /* 0x000000272b277223 */ /* 0x040fe20000000026 */
[----:B------:R-:W-:Y:S01]  /*1040*/  FFMA R29, R43, R29, R28 ;  /* 0x0000001d2b1d7223 */ /* 0x000fe2000000001c */
[----:B------:R-:W1:Y:S04]  /*1050*/  LDS.128 R8, [R2+0x8f0] ;  /* 0x0008f00002087984 */ /* 0x000e680000000c00 */
[----:B------:R-:W1:Y:S04]  /*1060*/  LDS.128 R32, [R2+0x980] ;  /* 0x0009800002207984 */ /* 0x000e680000000c00 */
[----:B------:R-:W1:Y:S01]  /*1070*/  LDS R16, [R0+0x760] ;  /* 0x0007600000107984 */ /* 0x000e620000000800 */
[C---:B0-----:R-:W-:Y:S01]  /*1080*/  FFMA R4, R5.reuse, R12, R4 ;  /* 0x0000000c05047223 */ /* 0x041fe20000000004 */
[----:B-1----:R-:W-:-:S03]  /*1090*/  FFMA R8, R5, R8, R19 ;  /* 0x0000000805087223 */ /* 0x002fc60000000013 */
[----:B------:R-:W-:Y:S01]  /*10a0*/  FFMA R4, R13, R26, R4 ;  /* 0x0000001a0d047223 */ /* 0x000fe20000000004 */
[----:B------:R-:W-:Y:S01]  /*10b0*/  FFMA R6, R5, R32, R6 ;  /* 0x0000002005067223 */ /* 0x000fe20000000006 */
[----:B------:R-:W-:Y:S02]  /*10c0*/  FFMA R9, R9, R26, R8 ;  /* 0x0000001a09097223 */ /* 0x000fe40000000008 */
[----:B------:R-:W-:Y:S01]  /*10d0*/  FFMA R4, R43, R14, R4 ;  /* 0x0000000e2b047223 */ /* 0x000fe20000000004 */
[----:B------:R-:W-:Y:S01]  /*10e0*/  FFMA R6, R33, R26, R6 ;  /* 0x0000001a21067223 */ /* 0x000fe20000000006 */
[C---:B------:R-:W-:Y:S01]  /*10f0*/  FFMA R10, R43.reuse, R10, R9 ;  /* 0x0000000a2b0a7223 */ /* 0x040fe20000000009 */
[----:B------:R-:W-:Y:S01]  /*1100*/  FFMA R52, R52, R16, R37 ;  /* 0x0000001034347223 */ /* 0x000fe20000000025 */
[----:B------:R-:W-:Y:S01]  /*1110*/  FFMA R20, R16, R21, R20 ;  /* 0x0000001510147223 */ /* 0x000fe20000000014 */
[----:B------:R-:W-:Y:S01]  /*1120*/  FFMA R43, R43, R34, R6 ;  /* 0x000000222b2b7223 */ /* 0x000fe20000000006 */
[-C--:B------:R-:W-:Y:S01]  /*1130*/  FFMA R18, R18, R16.reuse, R17 ;  /* 0x0000001012127223 */ /* 0x080fe20000000011 */
[-C--:B------:R-:W-:Y:S01]  /*1140*/  FFMA R48, R48, R16.reuse, R39 ;  /* 0x0000001030307223 */ /* 0x080fe20000000027 */
[C---:B------:R-:W-:Y:S01]  /*1150*/  FFMA R25, R16.reuse, R25, R47 ;  /* 0x0000001910197223 */ /* 0x040fe2000000002f */
[----:B------:R-:W-:Y:S01]  /*1160*/  FFMA R4, R16, R15, R4 ;  /* 0x0000000f10047223 */ /* 0x000fe20000000004 */
[----:B------:R-:W-:Y:S01]  /*1170*/  FFMA R29, R30, R16, R29 ;  /* 0x000000101e1d7223 */ /* 0x000fe2000000001d */
[C---:B------:R-:W-:Y:S01]  /*1180*/  FFMA R10, R16.reuse, R11, R10 ;  /* 0x0000000b100a7223 */ /* 0x040fe2000000000a */
[----:B------:R-:W-:Y:S01]  /*1190*/  FFMA R35, R16, R35, R43 ;  /* 0x0000002310237223 */ /* 0x000fe2000000002b */
[----:B--2---:R-:W-:Y:S01]  /*11a0*/  FADD R23, R4, R23 ;  /* 0x0000001704177221 */ /* 0x004fe20000000000 */
[----:B----4-:R-:W-:-:S04]  /*11b0*/  FADD R7, R52, R7 ;  /* 0x0000000734077221 */ /* 0x010fc80000000000 */
[----:B------:R-:W-:Y:S01]  /*11c0*/  STG.E desc[UR4][R44.64], R23 ;  /* 0x000000172c007986 */ /* 0x000fe2000c101904 */
[----:B-----5:R-:W-:-:S03]  /*11d0*/  FADD R31, R20, R31 ;  /* 0x0000001f141f7221 */ /* 0x020fc60000000000 */
[----:B------:R-:W-:Y:S01]  /*11e0*/  STG.E desc[UR4][R44.64+0xe0], R7 ;  /* 0x0000e0072c007986 */ /* 0x000fe2000c101904 */
[----:B------:R-:W-:-:S03]  /*11f0*/  FADD R27, R18, R27 ;  /* 0x0000001b121b7221 */ /* 0x000fc60000000000 */
[----:B------:R-:W-:Y:S01]  /*1200*/  STG.E desc[UR4][R44.64+0x1c0], R31 ;  /* 0x0001c01f2c007986 */ /* 0x000fe2000c101904 */
[----:B---3--:R-:W-:-:S03]  /*1210*/  FADD R41, R10, R41 ;  /* 0x000000290a297221 */ /* 0x008fc60000000000 */
[----:B------:R-:W-:Y:S01]  /*1220*/  STG.E desc[UR4][R44.64+0x2a0], R27 ;  /* 0x0002a01b2c007986 */ /* 0x000fe2000c101904 */
[----:B------:R-:W-:-:S03]  /*1230*/  FADD R3, R48, R3 ;  /* 0x0000000330037221 */ /* 0x000fc60000000000 */
[----:B------:R-:W-:Y:S01]  /*1240*/  STG.E desc[UR4][R44.64+0x380], R41 ;  /* 0x000380292c007986 */ /* 0x000fe2000c101904 */
[----:B------:R-:W-:-:S03]  /*1250*/  FADD R25, R25, R22 ;  /* 0x0000001619197221 */ /* 0x000fc60000000000 */
[----:B------:R-:W-:Y:S01]  /*1260*/  STG.E desc[UR4][R44.64+0x460], R3 ;  /* 0x000460032c007986 */ /* 0x000fe2000c101904 */
[----:B------:R-:W-:-:S03]  /*1270*/  FADD R29, R29, R36 ;  /* 0x000000241d1d7221 */ /* 0x000fc60000000000 */
[----:B------:R-:W-:Y:S01]  /*1280*/  STG.E desc[UR4][R44.64+0x540], R25 ;  /* 0x000540192c007986 */ /* 0x000fe2000c101904 */
[----:B------:R-:W-:-:S03]  /*1290*/  FADD R35, R35, R40 ;  /* 0x0000002823237221 */ /* 0x000fc60000000000 */
[----:B------:R-:W-:Y:S04]  /*12a0*/  STG.E desc[UR4][R44.64+0x620], R29 ;  /* 0x0006201d2c007986 */ /* 0x000fe8000c101904 */
[----:B------:R-:W-:Y:S01]  /*12b0*/  STG.E desc[UR4][R44.64+0x700], R35 ;  /* 0x000700232c007986 */ /* 0x000fe2000c101904 */
[----:B------:R-:W-:Y:S05]  /*12c0*/  EXIT ;  /* 0x000000000000794d */ /* 0x000fea0003800000 */
.L_x_5:
        /* <DEDUP_REMOVED lines=11> */
.L_x_7:


//--------------------- .nv.shared._Z70kernel_sgemm_T_NT_m9_n9_k56_lda9_ldb9_ldc56_alpha_1_beta_1_sss_b15c35bPKfiS0_iPfijPj --------------------------
	.section	.nv.shared._Z70kernel_sgemm_T_NT_m9_n9_k56_lda9_ldb9_ldc56_alpha_1_beta_1_sss_b15c35bPKfiS0_iPfijPj,"aw",@nobits
	.sectionflags	@""
	.align	8
.nv.shared._Z70kernel_sgemm_T_NT_m9_n9_k56_lda9_ldb9_ldc56_alpha_1_beta_1_sss_b15c35bPKfiS0_iPfijPj:
	.zero		3184


//--------------------- .nv.shared.reserved.0     --------------------------
	.section	.nv.shared.reserved.0,"aw",@nobits
	.weak		__nv_reservedSMEM_offset_0_alias
	.size		__nv_reservedSMEM_offset_0_alias, 0, 64
	.other		__nv_reservedSMEM_offset_0_alias,@"STO_CUDA_RESERVED_SHARED STV_DEFAULT"
__nv_reservedSMEM_offset_0_alias:
	.zero		0
	.zero		64


//--------------------- .nv.shared._Z70kernel_sgemm_T_NT_m9_n9_k56_lda9_ldb9_ldc56_alpha_1_beta_1_sss_0b51dc0PKfiS0_iPfijPj --------------------------
	.section	.nv.shared._Z70kernel_sgemm_T_NT_m9_n9_k56_lda9_ldb9_ldc56_alpha_1_beta_1_sss_0b51dc0PKfiS0_iPfijPj,"aw",@nobits
	.sectionflags	@""
	.align	8
.nv.shared._Z70kernel_sgemm_T_NT_m9_n9_k56_lda9_ldb9_ldc56_alpha_1_beta_1_sss_0b51dc0PKfiS0_iPfijPj:
	.zero		3472


//--------------------- .nv.constant0._Z70kernel_sgemm_T_NT_m9_n9_k56_lda9_ldb9_ldc56_alpha_1_beta_1_sss_b15c35bPKfiS0_iPfijPj --------------------------
	.section	.nv.constant0._Z70kernel_sgemm_T_NT_m9_n9_k56_lda9_ldb9_ldc56_alpha_1_beta_1_sss_b15c35bPKfiS0_iPfijPj,"a",@progbits
	.sectionflags	@""
	.align	4
.nv.constant0._Z70kernel_sgemm_T_NT_m9_n9_k56_lda9_ldb9_ldc56_alpha_1_beta_1_sss_b15c35bPKfiS0_iPfijPj:
	.zero		952


//--------------------- .nv.constant0._Z70kernel_sgemm_T_NT_m9_n9_k56_lda9_ldb9_ldc56_alpha_1_beta_1_sss_0b51dc0PKfiS0_iPfijPj --------------------------
	.section	.nv.constant0._Z70kernel_sgemm_T_NT_m9_n9_k56_lda9_ldb9_ldc56_alpha_1_beta_1_sss_0b51dc0PKfiS0_iPfijPj,"a",@progbits
	.sectionflags	@""
	.align	4
.nv.constant0._Z70kernel_sgemm_T_NT_m9_n9_k56_lda9_ldb9_ldc56_alpha_1_beta_1_sss_0b51dc0PKfiS0_iPfijPj:
	.zero		952


//--------------------- SYMBOLS --------------------------

	.type		.nv.reservedSmem.offset0,@object
	.size		.nv.reservedSmem.offset0,0x4
	.type		.nv.reservedSmem.cap,@object
	.size		.nv.reservedSmem.cap,0x4
